def matmul_kernel(
    a_ptr,
    b_ptr,
    c_ptr,
    M,
    N,
    K,
    stride_am,
    stride_ak,
    stride_bk,
    stride_bn,
    stride_cm,
    stride_cn,
    BLOCK_M: tl.constexpr,
    BLOCK_N: tl.constexpr,
    BLOCK_K: tl.constexpr,
    GROUP_M: tl.constexpr,
):
    pid = tl.program_id(axis=0)
    num_pid_m = tl.cdiv(M, BLOCK_M)
    num_pid_n = tl.cdiv(N, BLOCK_N)
    num_pid_in_group = GROUP_M * num_pid_n
    group_id = pid // num_pid_in_group
    first_pid_m = group_id * GROUP_M
    group_size_m = min(num_pid_m - first_pid_m, GROUP_M)
    pid_m = first_pid_m + ((pid % num_pid_in_group) % group_size_m)
    pid_n = (pid % num_pid_in_group) // group_size_m

    offs_am = (pid_m * BLOCK_M + tl.arange(0, BLOCK_M)) % M
    offs_bn = (pid_n * BLOCK_N + tl.arange(0, BLOCK_N)) % N
    offs_k = tl.arange(0, BLOCK_K)
    a_ptrs = a_ptr + offs_am[:, None] * stride_am + offs_k[None, :] * stride_ak
    b_ptrs = b_ptr + offs_k[:, None] * stride_bk + offs_bn[None, :] * stride_bn

    acc = tl.zeros((BLOCK_M, BLOCK_N), dtype=tl.float32)
    for kk in range(0, tl.cdiv(K, BLOCK_K)):
        a = tl.load(a_ptrs, mask=offs_k[None, :] < K - kk * BLOCK_K, other=0.0)
        b = tl.load(b_ptrs, mask=offs_k[:, None] < K - kk * BLOCK_K, other=0.0)
        acc = tl.dot(a, b, acc)
        a_ptrs += BLOCK_K * stride_ak
        b_ptrs += BLOCK_K * stride_bk

    c = acc.to(c_ptr.dtype.element_ty)
    offs_cm = pid_m * BLOCK_M + tl.arange(0, BLOCK_M)
    offs_cn = pid_n * BLOCK_N + tl.arange(0, BLOCK_N)
    c_ptrs = c_ptr + offs_cm[:, None] * stride_cm + offs_cn[None, :] * stride_cn
    mask = (offs_cm[:, None] < M) & (offs_cn[None, :] < N)
    tl.store(c_ptrs, c, mask=mask)

# config = {"BLOCK_K": 32, "BLOCK_M": 64, "BLOCK_N": 128, "GROUP_M": 8, "arch": "sm_100", "dtype": "fp16", "num_ctas": 1, "num_stages": 3, "num_warps": 8}
# arch = sm_100


// ===== COMPILED SASS (sm_100a) =====

	.target	sm_100a

	.elftype	@"ET_EXEC"


//--------------------- .note.nv.tkinfo           --------------------------
	.section	.note.nv.tkinfo,"",@"SHT_NOTE"
	.sectionflags	@"SHF_NOTE_NV_TKINFO"
	.tkinfo
        /*0018*/ 	.word	0x00000081
        /*0030*/ 	.string	""
        /*0030*/ 	.string	"ptxas-blackwell"
        /*0030*/ 	.string	"Cuda compilation tools, release 12.9, V12.9.86"
        /*0030*/ 	.string	"Build cuda_12.9.r12.9/compiler.36037853_0"
        /*0030*/ 	.string	"-v  -suppress-debug-info  -lineinfo  -arch sm_100a "



//--------------------- .note.nv.cuver            --------------------------
	.section	.note.nv.cuver,"",@"SHT_NOTE"
	.sectionflags	@"SHF_NOTE_NV_CUVER"
        /*0018*/ 	.short	0x0001
        /*001a*/ 	.short	0x0064
        /*001c*/ 	.short	0x0001
        /*001e*/ 	.short	0x0000
        /*0020*/ 	.short	0x0001
        /*0022*/ 	.short	0x0000


//--------------------- .nv.info                  --------------------------
	.section	.nv.info,"",@"SHT_CUDA_INFO"
	.align	4


	//----- nvinfo : EIATTR_REGCOUNT
	.align		4
        /*0000*/ 	.byte	0x04, 0x2f
        /*0002*/ 	.short	(.L_4 - .L_3)
	.align		4
.L_3:
        /*0004*/ 	.word	index@(matmul_kernel)
        /*0008*/ 	.word	0x00000050


	//----- nvinfo : EIATTR_FRAME_SIZE
	.align		4
.L_4:
        /*000c*/ 	.byte	0x04, 0x11
        /*000e*/ 	.short	(.L_6 - .L_5)
	.align		4
.L_5:
        /*0010*/ 	.word	index@($__internal_2_$__cuda_sm10x_tcgen05_guardrail_trap_unallocated_columns_being_dealloced)
        /*0014*/ 	.word	0x00000000


	//----- nvinfo : EIATTR_FRAME_SIZE
	.align		4
.L_6:
        /*0018*/ 	.byte	0x04, 0x11
        /*001a*/ 	.short	(.L_8 - .L_7)
	.align		4
.L_7:
        /*001c*/ 	.word	index@($__internal_1_$__cuda_sm10x_tcgen05_guardrail_trap_phase_invalid_during_alloc)
        /*0020*/ 	.word	0x00000000


	//----- nvinfo : EIATTR_FRAME_SIZE
	.align		4
.L_8:
        /*0024*/ 	.byte	0x04, 0x11
        /*0026*/ 	.short	(.L_10 - .L_9)
	.align		4
.L_9:
        /*0028*/ 	.word	index@($__internal_0_$__cuda_sm10x_tcgen05_guardrail_trap_col_being_dealloced_not_returned_by_alloc)
        /*002c*/ 	.word	0x00000000


	//----- nvinfo : EIATTR_FRAME_SIZE
	.align		4
.L_10:
        /*0030*/ 	.byte	0x04, 0x11
        /*0032*/ 	.short	(.L_12 - .L_11)
	.align		4
.L_11:
        /*0034*/ 	.word	index@(matmul_kernel)
        /*0038*/ 	.word	0x00000000


	//----- nvinfo : EIATTR_MIN_STACK_SIZE
	.align		4
.L_12:
        /*003c*/ 	.byte	0x04, 0x12
        /*003e*/ 	.short	(.L_14 - .L_13)
	.align		4
.L_13:
        /*0040*/ 	.word	index@(matmul_kernel)
        /*0044*/ 	.word	0x00000000
.L_14:


//--------------------- .nv.info.matmul_kernel    --------------------------
	.section	.nv.info.matmul_kernel,"",@"SHT_CUDA_INFO"
	.sectionflags	@""
	.align	4


	//----- nvinfo : EIATTR_CUDA_API_VERSION
	.align		4
        /*0000*/ 	.byte	0x04, 0x37
        /*0002*/ 	.short	(.L_16 - .L_15)
.L_15:
        /*0004*/ 	.word	0x00000081


	//----- nvinfo : EIATTR_KPARAM_INFO
	.align		4
.L_16:
        /*0008*/ 	.byte	0x04, 0x17
        /*000a*/ 	.short	(.L_18 - .L_17)
.L_17:
        /*000c*/ 	.word	0x00000000
        /*0010*/ 	.short	0x000d
        /*0012*/ 	.short	0x0048
        /*0014*/ 	.byte	0x00, 0xf4, 0x21, 0x00


	//----- nvinfo : EIATTR_KPARAM_INFO
	.align		4
.L_18:
        /*0018*/ 	.byte	0x04, 0x17
        /*001a*/ 	.short	(.L_20 - .L_19)
.L_19:
        /*001c*/ 	.word	0x00000000
        /*0020*/ 	.short	0x000c
        /*0022*/ 	.short	0x0040
        /*0024*/ 	.byte	0x00, 0xf4, 0x21, 0x00


	//----- nvinfo : EIATTR_KPARAM_INFO
	.align		4
.L_20:
        /*0028*/ 	.byte	0x04, 0x17
        /*002a*/ 	.short	(.L_22 - .L_21)
.L_21:
        /*002c*/ 	.word	0x00000000
        /*0030*/ 	.short	0x000b
        /*0032*/ 	.short	0x0038
        /*0034*/ 	.byte	0x00, 0xf0, 0x11, 0x00


	//----- nvinfo : EIATTR_KPARAM_INFO
	.align		4
.L_22:
        /*0038*/ 	.byte	0x04, 0x17
        /*003a*/ 	.short	(.L_24 - .L_23)
.L_23:
        /*003c*/ 	.word	0x00000000
        /*0040*/ 	.short	0x000a
        /*0042*/ 	.short	0x0034
        /*0044*/ 	.byte	0x00, 0xf0, 0x11, 0x00


	//----- nvinfo : EIATTR_KPARAM_INFO
	.align		4
.L_24:
        /*0048*/ 	.byte	0x04, 0x17
        /*004a*/ 	.short	(.L_26 - .L_25)
.L_25:
        /*004c*/ 	.word	0x00000000
        /*0050*/ 	.short	0x0009
        /*0052*/ 	.short	0x0030
        /*0054*/ 	.byte	0x00, 0xf0, 0x11, 0x00


	//----- nvinfo : EIATTR_KPARAM_INFO
	.align		4
.L_26:
        /*0058*/ 	.byte	0x04, 0x17
        /*005a*/ 	.short	(.L_28 - .L_27)
.L_27:
        /*005c*/ 	.word	0x00000000
        /*0060*/ 	.short	0x0008
        /*0062*/ 	.short	0x002c
        /*0064*/ 	.byte	0x00, 0xf0, 0x11, 0x00


	//----- nvinfo : EIATTR_KPARAM_INFO
	.align		4
.L_28:
        /*0068*/ 	.byte	0x04, 0x17
        /*006a*/ 	.short	(.L_30 - .L_29)
.L_29:
        /*006c*/ 	.word	0x00000000
        /*0070*/ 	.short	0x0007
        /*0072*/ 	.short	0x0028
        /*0074*/ 	.byte	0x00, 0xf0, 0x11, 0x00


	//----- nvinfo : EIATTR_KPARAM_INFO
	.align		4
.L_30:
        /*0078*/ 	.byte	0x04, 0x17
        /*007a*/ 	.short	(.L_32 - .L_31)
.L_31:
        /*007c*/ 	.word	0x00000000
        /*0080*/ 	.short	0x0006
        /*0082*/ 	.short	0x0024
        /*0084*/ 	.byte	0x00, 0xf0, 0x11, 0x00


	//----- nvinfo : EIATTR_KPARAM_INFO
	.align		4
.L_32:
        /*0088*/ 	.byte	0x04, 0x17
        /*008a*/ 	.short	(.L_34 - .L_33)
.L_33:
        /*008c*/ 	.word	0x00000000
        /*0090*/ 	.short	0x0005
        /*0092*/ 	.short	0x0020
        /*0094*/ 	.byte	0x00, 0xf0, 0x11, 0x00


	//----- nvinfo : EIATTR_KPARAM_INFO
	.align		4
.L_34:
        /*0098*/ 	.byte	0x04, 0x17
        /*009a*/ 	.short	(.L_36 - .L_35)
.L_35:
        /*009c*/ 	.word	0x00000000
        /*00a0*/ 	.short	0x0004
        /*00a2*/ 	.short	0x001c
        /*00a4*/ 	.byte	0x00, 0xf0, 0x11, 0x00


	//----- nvinfo : EIATTR_KPARAM_INFO
	.align		4
.L_36:
        /*00a8*/ 	.byte	0x04, 0x17
        /*00aa*/ 	.short	(.L_38 - .L_37)
.L_37:
        /*00ac*/ 	.word	0x00000000
        /*00b0*/ 	.short	0x0003
        /*00b2*/ 	.short	0x0018
        /*00b4*/ 	.byte	0x00, 0xf0, 0x11, 0x00


	//----- nvinfo : EIATTR_KPARAM_INFO
	.align		4
.L_38:
        /*00b8*/ 	.byte	0x04, 0x17
        /*00ba*/ 	.short	(.L_40 - .L_39)
.L_39:
        /*00bc*/ 	.word	0x00000000
        /*00c0*/ 	.short	0x0002
        /*00c2*/ 	.short	0x0010
        /*00c4*/ 	.byte	0x00, 0xf4, 0x21, 0x00


	//----- nvinfo : EIATTR_KPARAM_INFO
	.align		4
.L_40:
        /*00c8*/ 	.byte	0x04, 0x17
        /*00ca*/ 	.short	(.L_42 - .L_41)
.L_41:
        /*00cc*/ 	.word	0x00000000
        /*00d0*/ 	.short	0x0001
        /*00d2*/ 	.short	0x0008
        /*00d4*/ 	.byte	0x00, 0xf4, 0x21, 0x00


	//----- nvinfo : EIATTR_KPARAM_INFO
	.align		4
.L_42:
        /*00d8*/ 	.byte	0x04, 0x17
        /*00da*/ 	.short	(.L_44 - .L_43)
.L_43:
        /*00dc*/ 	.word	0x00000000
        /*00e0*/ 	.short	0x0000
        /*00e2*/ 	.short	0x0000
        /*00e4*/ 	.byte	0x00, 0xf4, 0x21, 0x00


	//----- nvinfo : EIATTR_AT_ENTRY_FRAGMENTS
	.align		4
.L_44:
        /*00e8*/ 	.byte	0x04, 0x4f
        /*00ea*/ 	.short	(.L_46 - .L_45)


	//   ....[0]....
.L_45:
        /*00ec*/ 	.word	0x00000004


	//----- nvinfo : EIATTR_RESERVED_SMEM_USED
	.align		4
.L_46:
        /*00f0*/ 	.byte	0x01, 0x41
	.zero		2


	//----- nvinfo : EIATTR_SPARSE_MMA_MASK
	.align		4
        /*00f4*/ 	.byte	0x03, 0x50
        /*00f6*/ 	.short	0x0000


	//----- nvinfo : EIATTR_TCGEN05_1CTA_USED
	.align		4
        /*00f8*/ 	.byte	0x01, 0x51
	.zero		2


	//----- nvinfo : EIATTR_MAXREG_COUNT
	.align		4
        /*00fc*/ 	.byte	0x03, 0x1b
        /*00fe*/ 	.short	0x00ff


	//----- nvinfo : EIATTR_NUM_BARRIERS
	.align		4
        /*0100*/ 	.byte	0x02, 0x4c
        /*0102*/ 	.byte	0x01
	.zero		1


	//----- nvinfo : EIATTR_INT_WARP_WIDE_INSTR_OFFSETS
	.align		4
        /*0104*/ 	.byte	0x04, 0x31
        /*0106*/ 	.short	(.L_48 - .L_47)


	//   ....[0]....
.L_47:
        /*0108*/ 	.word	0x000010a0


	//   ....[1]....
        /*010c*/ 	.word	0x000010b0


	//   ....[2]....
        /*0110*/ 	.word	0x00001f90


	//   ....[3]....
        /*0114*/ 	.word	0x00004410


	//   ....[4]....
        /*0118*/ 	.word	0x00004460


	//----- nvinfo : EIATTR_COOP_GROUP_MASK_REGIDS
	.align		4
.L_48:
        /*011c*/ 	.byte	0x04, 0x29
        /*011e*/ 	.short	(.L_50 - .L_49)


	//   ....[0]....
.L_49:
        /*0120*/ 	.word	0xffffffff


	//   ....[1]....
        /*0124*/ 	.word	0xffffffff


	//   ....[2]....
        /*0128*/ 	.word	0xffffffff


	//   ....[3]....
        /*012c*/ 	.word	0xffffffff


	//----- nvinfo : EIATTR_COOP_GROUP_INSTR_OFFSETS
	.align		4
.L_50:
        /*0130*/ 	.byte	0x04, 0x28
        /*0132*/ 	.short	(.L_52 - .L_51)


	//   ....[0]....
.L_51:
        /*0134*/ 	.word	0x00000060


	//   ....[1]....
        /*0138*/ 	.word	0x00000320


	//   ....[2]....
        /*013c*/ 	.word	0x000042a0


	//   ....[3]....
        /*0140*/ 	.word	0x00004510


	//----- nvinfo : EIATTR_VRC_CTA_INIT_COUNT
	.align		4
.L_52:
        /*0144*/ 	.byte	0x02, 0x4a
        /*0146*/ 	.byte	0x80
	.zero		1


	//----- nvinfo : EIATTR_MBARRIER_INSTR_OFFSETS
	.align		4
        /*0148*/ 	.byte	0x04, 0x39
        /*014a*/ 	.short	(.L_54 - .L_53)


	//   ....[0]....
.L_53:
        /*014c*/ 	.word	0x00001230
        /*0150*/ 	.word	0x000000ff
        /*0154*/ 	.word	0x00000000
        /*0158*/ 	.short	0x0100
        /*015a*/ 	.byte	0x0f
	.zero		1


	//   ....[1]....
        /*015c*/ 	.word	0x00001fd0
        /*0160*/ 	.word	0x000000ff
        /*0164*/ 	.word	0x00006008
        /*0168*/ 	.short	0x0100
        /*016a*/ 	.byte	0x0d
	.zero		1


	//   ....[2]....
        /*016c*/ 	.word	0x00002930
        /*0170*/ 	.word	0x000000ff
        /*0174*/ 	.word	0x00000000
        /*0178*/ 	.short	0x010a
        /*017a*/ 	.byte	0x0f
	.zero		1


	//   ....[3]....
        /*017c*/ 	.word	0x00003230
        /*0180*/ 	.word	0x000000ff
        /*0184*/ 	.word	0x00000000
        /*0188*/ 	.short	0x010a
        /*018a*/ 	.byte	0x0f
	.zero		1


	//   ....[4]....
        /*018c*/ 	.word	0x00003320
        /*0190*/ 	.word	0x000000ff
        /*0194*/ 	.word	0x00006000
        /*0198*/ 	.short	0x0108
        /*019a*/ 	.byte	0x0d
	.zero		1


	//   ....[5]....
        /*019c*/ 	.word	0x00003370
        /*01a0*/ 	.word	0x000000ff
        /*01a4*/ 	.word	0x00006008
        /*01a8*/ 	.short	0x0108
        /*01aa*/ 	.byte	0x0d
	.zero		1


	//   ....[6]....
        /*01ac*/ 	.word	0x00004530
        /*01b0*/ 	.word	0x000000ff
        /*01b4*/ 	.word	0x00000000
        /*01b8*/ 	.short	0x010a
        /*01ba*/ 	.byte	0x0f
	.zero		1


	//   ....[7]....
        /*01bc*/ 	.word	0x00004560
        /*01c0*/ 	.word	0x000000ff
        /*01c4*/ 	.word	0x00000000
        /*01c8*/ 	.short	0x010a
        /*01ca*/ 	.byte	0x0f
	.zero		1


	//----- nvinfo : EIATTR_NUM_MBARRIERS
	.align		4
.L_54:
        /*01cc*/ 	.byte	0x03, 0x38
        /*01ce*/ 	.short	0x0002


	//----- nvinfo : EIATTR_EXIT_INSTR_OFFSETS
	.align		4
        /*01d0*/ 	.byte	0x04, 0x1c
        /*01d2*/ 	.short	(.L_56 - .L_55)


	//   ....[0]....
.L_55:
        /*01d4*/ 	.word	0x00004520


	//----- nvinfo : EIATTR_REQNTID
	.align		4
.L_56:
        /*01d8*/ 	.byte	0x04, 0x10
        /*01da*/ 	.short	(.L_58 - .L_57)
.L_57:
        /*01dc*/ 	.word	0x00000100
        /*01e0*/ 	.word	0x00000001
        /*01e4*/ 	.word	0x00000001


	//----- nvinfo : EIATTR_CRS_STACK_SIZE
	.align		4
.L_58:
        /*01e8*/ 	.byte	0x04, 0x1e
        /*01ea*/ 	.short	(.L_60 - .L_59)
.L_59:
        /*01ec*/ 	.word	0x00000000


	//----- nvinfo : EIATTR_CBANK_PARAM_SIZE
	.align		4
.L_60:
        /*01f0*/ 	.byte	0x03, 0x19
        /*01f2*/ 	.short	0x0050


	//----- nvinfo : EIATTR_PARAM_CBANK
	.align		4
        /*01f4*/ 	.byte	0x04, 0x0a
        /*01f6*/ 	.short	(.L_62 - .L_61)
	.align		4
.L_61:
        /*01f8*/ 	.word	index@(.nv.constant0.matmul_kernel)
        /*01fc*/ 	.short	0x0380
        /*01fe*/ 	.short	0x0050


	//----- nvinfo : EIATTR_SW_WAR
	.align		4
.L_62:
        /*0200*/ 	.byte	0x04, 0x36
        /*0202*/ 	.short	(.L_64 - .L_63)
.L_63:
        /*0204*/ 	.word	0x00000008
.L_64:


//--------------------- .nv.compat                --------------------------
	.section	.nv.compat,"",@"SHT_CUDA_COMPAT_INFO"
	.align	4
        /*0000*/ 	.byte	0x02, 0x02, 0x02, 0x00, 0x02, 0x05, 0x05, 0x00, 0x02, 0x03, 0x00, 0x00, 0x02, 0x06, 0x01, 0x00


//--------------------- .nv.callgraph             --------------------------
	.section	.nv.callgraph,"",@"SHT_CUDA_CALLGRAPH"
	.align	4
	.sectionentsize	8
	.align		4
        /*0000*/ 	.word	0x00000000
	.align		4
        /*0004*/ 	.word	0xffffffff
	.align		4
        /*0008*/ 	.word	0x00000000
	.align		4
        /*000c*/ 	.word	0xfffffffe
	.align		4
        /*0010*/ 	.word	0x00000000
	.align		4
        /*0014*/ 	.word	0xfffffffd
	.align		4
        /*0018*/ 	.word	0x00000000
	.align		4
        /*001c*/ 	.word	0xfffffffc


//--------------------- .text.matmul_kernel       --------------------------
	.section	.text.matmul_kernel,"ax",@progbits
	.align	128
        .global         matmul_kernel
        .type           matmul_kernel,@function
        .size           matmul_kernel,(.L_x_20 - matmul_kernel)
        .other          matmul_kernel,@"STO_CUDA_ENTRY STV_DEFAULT"
matmul_kernel:
.text.matmul_kernel:
[----:B------:R-:W0:Y:S01]  /*0000*/  LDC R1, c[0x0][0x37c] ;  /* 0x0000df00ff017b82 */ /* 0x000e220000000800 */
[----:B------:R-:W1:Y:S01]  /*0010*/  S2R R37, SR_TID.X ;  /* 0x0000000000257919 */ /* 0x000e620000002100 */
[----:B------:R-:W2:Y:S01]  /*0020*/  LDCU.64 UR26, c[0x0][0x358] ;  /* 0x00006b00ff1a77ac */ /* 0x000ea20008000a00 */
[----:B-1----:R-:W-:-:S13]  /*0030*/  ISETP.GE.U32.AND P1, PT, R37, 0x20, PT ;  /* 0x000000202500780c */ /* 0x002fda0003f26070 */
[----:B--2---:R-:W-:Y:S05]  /*0040*/  @P1 BRA `(.L_x_0) ;  /* 0x0000000000b81947 */ /* 0x004fea0003800000 */
[----:B------:R-:W1:Y:S01]  /*0050*/  S2UR UR6, SR_CgaCtaId ;  /* 0x00000000000679c3 */ /* 0x000e620000008800 */
[----:B------:R-:W-:Y:S01]  /*0060*/  NOP ;  /* 0x0000000000007918 */ /* 0x000fe20000000000 */
[----:B------:R-:W-:Y:S02]  /*0070*/  UMOV UR4, 0x40 ;  /* 0x0000004000047882 */ /* 0x000fe40000000000 */
[----:B-1----:R-:W-:-:S09]  /*0080*/  ULEA UR4, UR6, UR4, 0x18 ;  /* 0x0000000406047291 */ /* 0x002fd2000f8ec0ff */
[----:B------:R-:W1:Y:S01]  /*0090*/  LDS.U8 R0, [UR4] ;  /* 0x00000004ff007984 */ /* 0x000e620008000000 */
[----:B------:R-:W-:Y:S02]  /*00a0*/  UMOV UR4, 0x400 ;  /* 0x0000040000047882 */ /* 0x000fe40000000000 */
[----:B------:R-:W-:Y:S01]  /*00b0*/  ULEA UR4, UR6, UR4, 0x18 ;  /* 0x0000000406047291 */ /* 0x000fe2000f8ec0ff */
[----:B-1----:R-:W-:-:S13]  /*00c0*/  ISETP.NE.AND P0, PT, R0, RZ, PT ;  /* 0x000000ff0000720c */ /* 0x002fda0003f05270 */
[----:B------:R-:W-:Y:S05]  /*00d0*/  @P0 BRA `(.L_x_1) ;  /* 0x00000000007c0947 */ /* 0x000fea0003800000 */
[----:B------:R-:W-:-:S13]  /*00e0*/  ELECT P0, URZ, PT ;  /* 0x0000000000ff782f */ /* 0x000fda0003800000 */
[----:B------:R-:W-:Y:S05]  /*00f0*/  @!P0 BRA `(.L_x_2) ;  /* 0x0000000000848947 */ /* 0x000fea0003800000 */
[----:B------:R-:W-:Y:S01]  /*0100*/  UMOV UR5, 0x4 ;  /* 0x0000000400057882 */ /* 0x000fe20000000000 */
[----:B------:R-:W-:Y:S02]  /*0110*/  IMAD.MOV.U32 R4, RZ, RZ, 0x1 ;  /* 0x00000001ff047424 */ /* 0x000fe400078e00ff */
[----:B------:R-:W-:Y:S02]  /*0120*/  IMAD.MOV.U32 R5, RZ, RZ, 0xf ;  /* 0x0000000fff057424 */ /* 0x000fe400078e00ff */
[----:B------:R-:W-:Y:S04]  /*0130*/  DEPBAR.LE SB1, 0x36 ;  /* 0x00009d800000791a */ /* 0x000fe80000000000 */
[----:B------:R-:W1:Y:S02]  /*0140*/  UTCATOMSWS.FIND_AND_SET.ALIGN UP0, UR5, UR5 ;  /* 0x00000005000575e3 */ /* 0x000e640008000800 */
[----:B-1----:R-:W-:-:S04]  /*0150*/  PLOP3.LUT P0, PT, PT, PT, UP0, 0x80, 0x8 ;  /* 0x000000000008781c */ /* 0x002fc80003f0f008 */
[----:B------:R-:W-:-:S04]  /*0160*/  SEL R0, RZ, 0xffffffff, !P0 ;  /* 0xffffffffff007807 */ /* 0x000fc80004000000 */
[----:B------:R-:W-:Y:S01]  /*0170*/  ISETP.NE.AND P0, PT, R0, RZ, PT ;  /* 0x000000ff0000720c */ /* 0x000fe20003f05270 */
[----:B------:R-:W-:-:S12]  /*0180*/  IMAD.U32 R0, RZ, RZ, UR5 ;  /* 0x00000005ff007e24 */ /* 0x000fd8000f8e00ff */
[----:B------:R-:W-:Y:S05]  /*0190*/  @P0 BRA `(.L_x_3) ;  /* 0x0000000000240947 */ /* 0x000fea0003800000 */
.L_x_4:
[----:B------:R-:W-:Y:S05]  /*01a0*/  NANOSLEEP 0x64 ;  /* 0x000000640000795d */ /* 0x000fea0003800000 */
[----:B------:R-:W-:-:S05]  /*01b0*/  UMOV UR5, 0x4 ;  /* 0x0000000400057882 */ /* 0x000fca0000000000 */
[----:B------:R-:W-:Y:S04]  /*01c0*/  DEPBAR.LE SB1, 0x36 ;  /* 0x00009d800000791a */ /* 0x000fe80000000000 */
[----:B------:R-:W1:Y:S02]  /*01d0*/  UTCATOMSWS.FIND_AND_SET.ALIGN UP0, UR5, UR5 ;  /* 0x00000005000575e3 */ /* 0x000e640008000800 */
[----:B-1----:R-:W-:-:S04]  /*01e0*/  PLOP3.LUT P0, PT, PT, PT, UP0, 0x80, 0x8 ;  /* 0x000000000008781c */ /* 0x002fc80003f0f008 */
[----:B------:R-:W-:-:S04]  /*01f0*/  SEL R0, RZ, 0xffffffff, !P0 ;  /* 0xffffffffff007807 */ /* 0x000fc80004000000 */
[----:B------:R-:W-:Y:S01]  /*0200*/  ISETP.NE.AND P0, PT, R0, RZ, PT ;  /* 0x000000ff0000720c */ /* 0x000fe20003f05270 */
[----:B------:R-:W-:-:S12]  /*0210*/  IMAD.U32 R0, RZ, RZ, UR5 ;  /* 0x00000005ff007e24 */ /* 0x000fd8000f8e00ff */
[----:B------:R-:W-:Y:S05]  /*0220*/  @!P0 BRA `(.L_x_4) ;  /* 0xfffffffc00dc8947 */ /* 0x000fea000383ffff */
.L_x_3:
[C---:B------:R-:W-:Y:S01]  /*0230*/  VIADD R3, R0.reuse, 0x10 ;  /* 0x0000001000037836 */ /* 0x040fe20000000000 */
[----:B------:R-:W-:Y:S01]  /*0240*/  UMOV UR5, 0x50 ;  /* 0x0000005000057882 */ /* 0x000fe20000000000 */
[----:B------:R-:W-:Y:S01]  /*0250*/  SHF.L.U32 R2, R5, R0, RZ ;  /* 0x0000000005027219 */ /* 0x000fe200000006ff */
[----:B------:R-:W-:Y:S01]  /*0260*/  ULEA UR5, UR6, UR5, 0x18 ;  /* 0x0000000506057291 */ /* 0x000fe2000f8ec0ff */
[----:B------:R-:W-:Y:S01]  /*0270*/  IMAD.SHL.U32 R0, R0, 0x20, RZ ;  /* 0x0000002000007824 */ /* 0x000fe200078e00ff */
[----:B------:R-:W-:-:S04]  /*0280*/  SHF.L.U32 R3, R4, R3, RZ ;  /* 0x0000000304037219 */ /* 0x000fc800000006ff */
[----:B------:R-:W-:-:S05]  /*0290*/  LOP3.LUT R2, R3, R2, RZ, 0xfc, !PT ;  /* 0x0000000203027212 */ /* 0x000fca00078efcff */
[----:B------:R1:W-:Y:S04]  /*02a0*/  ATOMS.OR RZ, [UR5], R2 ;  /* 0x00000002ffff798c */ /* 0x0003e8000b000005 */
[----:B------:R1:W-:Y:S01]  /*02b0*/  STS [UR4], R0 ;  /* 0x00000000ff007988 */ /* 0x0003e20008000804 */
[----:B------:R-:W-:Y:S05]  /*02c0*/  BRA `(.L_x_2) ;  /* 0x0000000000107947 */ /* 0x000fea0003800000 */
.L_x_1:
[----:B------:R-:W-:Y:S01]  /*02d0*/  IMAD.MOV.U32 R0, RZ, RZ, -0x1 ;  /* 0xffffffffff007424 */ /* 0x000fe200078e00ff */
[----:B------:R-:W-:-:S04]  /*02e0*/  MOV R2, 0x310 ;  /* 0x0000031000027802 */ /* 0x000fc80000000f00 */
[----:B------:R1:W-:Y:S03]  /*02f0*/  STS [UR4], R0 ;  /* 0x00000000ff007988 */ /* 0x0003e60008000804 */
[----:B01----:R-:W-:Y:S05]  /*0300*/  CALL.REL.NOINC `($__internal_1_$__cuda_sm10x_tcgen05_guardrail_trap_phase_invalid_during_alloc) ;  /* 0x0000004000ac7944 */ /* 0x003fea0003c00000 */
.L_x_2:
[----:B------:R-:W-:Y:S05]  /*0310*/  WARPSYNC.ALL ;  /* 0x0000000000007948 */ /* 0x000fea0003800000 */
[----:B------:R-:W-:Y:S01]  /*0320*/  NOP ;  /* 0x0000000000007918 */ /* 0x000fe20000000000 */
.L_x_0:
[----:B------:R-:W2:Y:S01]  /*0330*/  LDC.64 R14, c[0x0][0x398] ;  /* 0x0000e600ff0e7b82 */ /* 0x000ea20000000a00 */
[----:B------:R-:W3:Y:S01]  /*0340*/  S2R R5, SR_CTAID.X ;  /* 0x0000000000057919 */ /* 0x000ee20000002500 */
[----:B------:R-:W-:Y:S01]  /*0350*/  UMOV UR13, 0x400 ;  /* 0x00000400000d7882 */ /* 0x000fe20000000000 */
[----:B------:R-:W-:Y:S01]  /*0360*/  UMOV UR7, 0x1 ;  /* 0x0000000100077882 */ /* 0x000fe20000000000 */
[----:B------:R-:W4:Y:S01]  /*0370*/  LDCU.128 UR8, c[0x0][0x380] ;  /* 0x00007000ff0877ac */ /* 0x000f220008000c00 */
[----:B------:R-:W-:-:S03]  /*0380*/  PRMT R51, RZ, 0x7610, R51 ;  /* 0x00007610ff337816 */ /* 0x000fc60000000033 */
[----:B------:R-:W5:Y:S08]  /*0390*/  S2UR UR6, SR_CgaCtaId ;  /* 0x00000000000679c3 */ /* 0x000f700000008800 */
[----:B------:R-:W1:Y:S02]  /*03a0*/  LDC.64 R54, c[0x0][0x3a0] ;  /* 0x0000e800ff367b82 */ /* 0x000e640000000a00 */
[----:B-12---:R-:W-:Y:S01]  /*03b0*/  VIADD R0, R15, 0x7f ;  /* 0x0000007f0f007836 */ /* 0x006fe20000000000 */
[----:B------:R-:W-:-:S05]  /*03c0*/  IABS R17, R15 ;  /* 0x0000000f00117213 */ /* 0x000fca0000000000 */
[----:B------:R-:W1:Y:S01]  /*03d0*/  LDC.64 R52, c[0x0][0x3a8] ;  /* 0x0000ea00ff347b82 */ /* 0x000e620000000a00 */
[----:B------:R-:W-:Y:S01]  /*03e0*/  SHF.R.S32.HI R3, RZ, 0x1f, R0 ;  /* 0x0000001fff037819 */ /* 0x000fe20000011400 */
[----:B-----5:R-:W-:-:S03]  /*03f0*/  ULEA UR13, UR6, UR13, 0x18 ;  /* 0x0000000d060d7291 */ /* 0x020fc6000f8ec0ff */
[----:B------:R-:W-:-:S03]  /*0400*/  LEA.HI R3, R3, R0, RZ, 0x7 ;  /* 0x0000000003037211 */ /* 0x000fc600078f38ff */
[----:B------:R-:W-:Y:S01]  /*0410*/  BAR.SYNC.DEFER_BLOCKING 0x0 ;  /* 0x0000000000007b1d */ /* 0x000fe20000010000 */
[----:B---3--:R-:W-:Y:S01]  /*0420*/  IABS R8, R5 ;  /* 0x0000000500087213 */ /* 0x008fe20000000000 */
[----:B------:R-:W-:Y:S01]  /*0430*/  UIADD3 UR15, UPT, UPT, UR13, 0x6000, URZ ;  /* 0x000060000d0f7890 */ /* 0x000fe2000fffe0ff */
[----:B------:R-:W-:Y:S01]  /*0440*/  SHF.R.S32.HI R3, RZ, 0x7, R3 ;  /* 0x00000007ff037819 */ /* 0x000fe20000011403 */
[----:B------:R-:W-:-:S04]  /*0450*/  VIADD R60, R54, 0x1f ;  /* 0x0000001f363c7836 */ /* 0x000fc80000000000 */
[----:B------:R-:W-:-:S05]  /*0460*/  IMAD.SHL.U32 R4, R3, 0x8, RZ ;  /* 0x0000000803047824 */ /* 0x000fca00078e00ff */
[-C--:B------:R-:W-:Y:S02]  /*0470*/  IABS R7, R4.reuse ;  /* 0x0000000400077213 */ /* 0x080fe40000000000 */
[----:B------:R-:W-:Y:S02]  /*0480*/  IABS R10, R4 ;  /* 0x00000004000a7213 */ /* 0x000fe40000000000 */
[----:B------:R-:W2:Y:S01]  /*0490*/  I2F.RP R0, R7 ;  /* 0x0000000700007306 */ /* 0x000ea20000209400 */
[----:B------:R-:W3:Y:S07]  /*04a0*/  LDS R11, [UR13] ;  /* 0x0000000dff0b7984 */ /* 0x000eee0008000800 */
[----:B--2---:R-:W2:Y:S02]  /*04b0*/  MUFU.RCP R0, R0 ;  /* 0x0000000000007308 */ /* 0x004ea40000001000 */
[----:B--2---:R-:W-:-:S02]  /*04c0*/  VIADD R2, R0, 0xffffffe ;  /* 0x0ffffffe00027836 */ /* 0x004fc40000000000 */
[----:B------:R-:W-:-:S04]  /*04d0*/  IMAD.MOV R0, RZ, RZ, -R10 ;  /* 0x000000ffff007224 */ /* 0x000fc800078e0a0a */
[----:B------:R2:W5:Y:S02]  /*04e0*/  F2I.FTZ.U32.TRUNC.NTZ R3, R2 ;  /* 0x0000000200037305 */ /* 0x000564000021f000 */
[----:B--2---:R-:W-:Y:S01]  /*04f0*/  IMAD.MOV.U32 R2, RZ, RZ, RZ ;  /* 0x000000ffff027224 */ /* 0x004fe200078e00ff */
[----:B---3--:R-:W-:Y:S01]  /*0500*/  R2UR UR12, R11 ;  /* 0x000000000b0c72ca */ /* 0x008fe200000e0000 */
[----:B-----5:R-:W-:-:S04]  /*0510*/  IMAD.MOV R6, RZ, RZ, -R3 ;  /* 0x000000ffff067224 */ /* 0x020fc800078e0a03 */
[----:B------:R-:W-:Y:S02]  /*0520*/  IMAD R9, R6, R7, RZ ;  /* 0x0000000706097224 */ /* 0x000fe400078e02ff */
[----:B------:R-:W-:Y:S02]  /*0530*/  IMAD.MOV.U32 R6, RZ, RZ, R8 ;  /* 0x000000ffff067224 */ /* 0x000fe400078e0008 */
[----:B------:R-:W-:-:S06]  /*0540*/  IMAD.HI.U32 R3, R3, R9, R2 ;  /* 0x0000000903037227 */ /* 0x000fcc00078e0002 */
[----:B------:R-:W-:-:S04]  /*0550*/  IMAD.HI.U32 R3, R3, R6, RZ ;  /* 0x0000000603037227 */ /* 0x000fc800078e00ff */
[----:B------:R-:W-:Y:S01]  /*0560*/  IMAD R0, R3, R0, R6 ;  /* 0x0000000003007224 */ /* 0x000fe200078e0206 */
[----:B------:R-:W-:Y:S04]  /*0570*/  BAR.SYNC.DEFER_BLOCKING 0x0 ;  /* 0x0000000000007b1d */ /* 0x000fe80000010000 */
[----:B------:R-:W-:-:S13]  /*0580*/  ISETP.GT.U32.AND P2, PT, R7, R0, PT ;  /* 0x000000000700720c */ /* 0x000fda0003f44070 */
[----:B------:R-:W-:Y:S02]  /*0590*/  @!P2 IMAD.IADD R0, R0, 0x1, -R7 ;  /* 0x000000010000a824 */ /* 0x000fe400078e0a07 */
[----:B------:R-:W-:Y:S01]  /*05a0*/  @!P2 VIADD R3, R3, 0x1 ;  /* 0x000000010303a836 */ /* 0x000fe20000000000 */
[----:B------:R-:W-:Y:S02]  /*05b0*/  ISETP.NE.AND P2, PT, R4, RZ, PT ;  /* 0x000000ff0400720c */ /* 0x000fe40003f45270 */
[----:B------:R-:W-:Y:S02]  /*05c0*/  ISETP.GE.U32.AND P0, PT, R0, R7, PT ;  /* 0x000000070000720c */ /* 0x000fe40003f06070 */
[----:B------:R-:W-:-:S04]  /*05d0*/  LOP3.LUT R0, R5, R4, RZ, 0x3c, !PT ;  /* 0x0000000405007212 */ /* 0x000fc800078e3cff */
[----:B------:R-:W-:Y:S01]  /*05e0*/  ISETP.GE.AND P3, PT, R0, RZ, PT ;  /* 0x000000ff0000720c */ /* 0x000fe20003f66270 */
[----:B------:R-:W-:-:S06]  /*05f0*/  VIADD R0, R14, 0x3f ;  /* 0x0000003f0e007836 */ /* 0x000fcc0000000000 */
[----:B------:R-:W-:-:S04]  /*0600*/  @P0 VIADD R3, R3, 0x1 ;  /* 0x0000000103030836 */ /* 0x000fc80000000000 */
[----:B------:R-:W-:Y:S01]  /*0610*/  IMAD.MOV.U32 R2, RZ, RZ, R3 ;  /* 0x000000ffff027224 */ /* 0x000fe200078e0003 */
[----:B------:R-:W-:-:S03]  /*0620*/  SHF.R.S32.HI R3, RZ, 0x1f, R0 ;  /* 0x0000001fff037819 */ /* 0x000fc60000011400 */
[----:B------:R-:W-:Y:S01]  /*0630*/  @!P3 IMAD.MOV R2, RZ, RZ, -R2 ;  /* 0x000000ffff02b224 */ /* 0x000fe200078e0a02 */
[----:B------:R-:W-:Y:S02]  /*0640*/  @!P2 LOP3.LUT R2, RZ, R4, RZ, 0x33, !PT ;  /* 0x00000004ff02a212 */ /* 0x000fe400078e33ff */
[----:B------:R-:W-:-:S03]  /*0650*/  LEA.HI R3, R3, R0, RZ, 0x6 ;  /* 0x0000000003037211 */ /* 0x000fc600078f30ff */
[----:B------:R-:W-:Y:S02]  /*0660*/  IMAD.SHL.U32 R8, R2, 0x8, RZ ;  /* 0x0000000802087824 */ /* 0x000fe400078e00ff */
[----:B------:R-:W-:-:S03]  /*0670*/  IMAD.MOV R2, RZ, RZ, -R2 ;  /* 0x000000ffff027224 */ /* 0x000fc600078e0a02 */
[----:B------:R-:W-:Y:S01]  /*0680*/  LEA.HI.SX32 R3, R3, -R8, 0x1a ;  /* 0x8000000803037211 */ /* 0x000fe200078fd2ff */
[----:B------:R-:W-:Y:S02]  /*0690*/  IMAD R10, R4, R2, R5 ;  /* 0x00000002040a7224 */ /* 0x000fe400078e0205 */
[----:B------:R-:W-:Y:S01]  /*06a0*/  IMAD.MOV.U32 R2, RZ, RZ, RZ ;  /* 0x000000ffff027224 */ /* 0x000fe200078e00ff */
[----:B------:R-:W-:Y:S02]  /*06b0*/  VIMNMX R9, PT, PT, R3, 0x8, PT ;  /* 0x0000000803097848 */ /* 0x000fe40003fe0100 */
[----:B------:R-:W-:Y:S02]  /*06c0*/  IABS R4, R10 ;  /* 0x0000000a00047213 */ /* 0x000fe40000000000 */
[----:B------:R-:W-:-:S04]  /*06d0*/  IABS R6, R9 ;  /* 0x0000000900067213 */ /* 0x000fc80000000000 */
[----:B------:R-:W2:Y:S08]  /*06e0*/  I2F.RP R0, R6 ;  /* 0x0000000600007306 */ /* 0x000eb00000209400 */
[----:B--2---:R-:W2:Y:S02]  /*06f0*/  MUFU.RCP R0, R0 ;  /* 0x0000000000007308 */ /* 0x004ea40000001000 */
[----:B--2---:R-:W-:Y:S01]  /*0700*/  VIADD R3, R0, 0xffffffe ;  /* 0x0ffffffe00037836 */ /* 0x004fe20000000000 */
[----:B------:R-:W-:-:S05]  /*0710*/  IABS R0, R14 ;  /* 0x0000000e00007213 */ /* 0x000fca0000000000 */
[----:B------:R-:W2:Y:S02]  /*0720*/  F2I.FTZ.U32.TRUNC.NTZ R3, R3 ;  /* 0x0000000300037305 */ /* 0x000ea4000021f000 */
[----:B--2---:R-:W-:-:S04]  /*0730*/  IMAD.MOV R7, RZ, RZ, -R3 ;  /* 0x000000ffff077224 */ /* 0x004fc800078e0a03 */
[----:B------:R-:W-:Y:S01]  /*0740*/  IMAD R5, R7, R6, RZ ;  /* 0x0000000607057224 */ /* 0x000fe200078e02ff */
[----:B------:R-:W-:-:S03]  /*0750*/  IABS R7, R9 ;  /* 0x0000000900077213 */ /* 0x000fc60000000000 */
[----:B------:R-:W-:-:S04]  /*0760*/  IMAD.HI.U32 R2, R3, R5, R2 ;  /* 0x0000000503027227 */ /* 0x000fc800078e0002 */
[----:B------:R-:W-:Y:S02]  /*0770*/  IMAD.MOV.U32 R3, RZ, RZ, R4 ;  /* 0x000000ffff037224 */ /* 0x000fe400078e0004 */
[----:B------:R-:W-:Y:S01]  /*0780*/  IMAD.MOV R5, RZ, RZ, -R7 ;  /* 0x000000ffff057224 */ /* 0x000fe200078e0a07 */
[----:B------:R-:W2:Y:S01]  /*0790*/  I2F.RP R4, R0 ;  /* 0x0000000000047306 */ /* 0x000ea20000209400 */
[----:B------:R-:W-:-:S04]  /*07a0*/  IMAD.HI.U32 R2, R2, R3, RZ ;  /* 0x0000000302027227 */ /* 0x000fc800078e00ff */
[----:B------:R-:W-:-:S03]  /*07b0*/  IMAD R3, R2, R5, R3 ;  /* 0x0000000502037224 */ /* 0x000fc600078e0203 */
[----:B------:R-:W3:Y:S02]  /*07c0*/  I2F.RP R5, R17 ;  /* 0x0000001100057306 */ /* 0x000ee40000209400 */
[----:B------:R-:W-:-:S06]  /*07d0*/  ISETP.GT.U32.AND P2, PT, R6, R3, PT ;  /* 0x000000030600720c */ /* 0x000fcc0003f44070 */
[----:B--2---:R-:W2:Y:S07]  /*07e0*/  MUFU.RCP R4, R4 ;  /* 0x0000000400047308 */ /* 0x004eae0000001000 */
[----:B------:R-:W-:Y:S01]  /*07f0*/  @!P2 IMAD.IADD R3, R3, 0x1, -R6 ;  /* 0x000000010303a824 */ /* 0x000fe200078e0a06 */
[----:B---3--:R-:W3:Y:S01]  /*0800*/  MUFU.RCP R5, R5 ;  /* 0x0000000500057308 */ /* 0x008ee20000001000 */
[----:B------:R-:W-:Y:S01]  /*0810*/  @!P2 VIADD R2, R2, 0x1 ;  /* 0x000000010202a836 */ /* 0x000fe20000000000 */
[----:B------:R-:W-:-:S02]  /*0820*/  ISETP.NE.AND P2, PT, R9, RZ, PT ;  /* 0x000000ff0900720c */ /* 0x000fc40003f45270 */
[----:B------:R-:W-:Y:S02]  /*0830*/  ISETP.GE.U32.AND P0, PT, R3, R6, PT ;  /* 0x000000060300720c */ /* 0x000fe40003f06070 */
[----:B------:R-:W-:Y:S01]  /*0840*/  LOP3.LUT R3, R10, R9, RZ, 0x3c, !PT ;  /* 0x000000090a037212 */ /* 0x000fe200078e3cff */
[----:B--2---:R-:W-:-:S03]  /*0850*/  VIADD R6, R4, 0xffffffe ;  /* 0x0ffffffe04067836 */ /* 0x004fc60000000000 */
[----:B------:R-:W-:Y:S02]  /*0860*/  ISETP.GE.AND P3, PT, R3, RZ, PT ;  /* 0x000000ff0300720c */ /* 0x000fe40003f66270 */
[----:B------:R-:W2:Y:S05]  /*0870*/  F2I.FTZ.U32.TRUNC.NTZ R3, R6 ;  /* 0x0000000600037305 */ /* 0x000eaa000021f000 */
[----:B------:R-:W-:Y:S02]  /*0880*/  @P0 VIADD R2, R2, 0x1 ;  /* 0x0000000102020836 */ /* 0x000fe40000000000 */
[----:B---3--:R-:W-:Y:S02]  /*0890*/  VIADD R7, R5, 0xffffffe ;  /* 0x0ffffffe05077836 */ /* 0x008fe40000000000 */
[----:B------:R-:W-:Y:S01]  /*08a0*/  IMAD.MOV.U32 R36, RZ, RZ, R2 ;  /* 0x000000ffff247224 */ /* 0x000fe200078e0002 */
[----:B------:R-:W-:Y:S01]  /*08b0*/  SHF.R.U32.HI R2, RZ, 0x5, R37 ;  /* 0x00000005ff027819 */ /* 0x000fe20000011625 */
[----:B------:R3:W5:Y:S02]  /*08c0*/  F2I.FTZ.U32.TRUNC.NTZ R5, R7 ;  /* 0x0000000700057305 */ /* 0x000764000021f000 */
[----:B------:R-:W-:Y:S01]  /*08d0*/  @!P3 IMAD.MOV R36, RZ, RZ, -R36 ;  /* 0x000000ffff24b224 */ /* 0x000fe200078e0a24 */
[----:B------:R-:W-:Y:S01]  /*08e0*/  @!P2 LOP3.LUT R36, RZ, R9, RZ, 0x33, !PT ;  /* 0x00000009ff24a212 */ /* 0x000fe200078e33ff */
[----:B--2---:R-:W-:Y:S01]  /*08f0*/  IMAD.MOV R13, RZ, RZ, -R3 ;  /* 0x000000ffff0d7224 */ /* 0x004fe200078e0a03 */
[----:B------:R-:W-:Y:S01]  /*0900*/  R2UR UR16, R2 ;  /* 0x00000000021072ca */ /* 0x000fe200000e0000 */
[----:B------:R-:W-:-:S02]  /*0910*/  IMAD.MOV.U32 R2, RZ, RZ, RZ ;  /* 0x000000ffff027224 */ /* 0x000fc400078e00ff */
[----:B------:R-:W-:Y:S02]  /*0920*/  IMAD.MOV R4, RZ, RZ, -R36 ;  /* 0x000000ffff047224 */ /* 0x000fe400078e0a24 */
[----:B---3--:R-:W-:Y:S02]  /*0930*/  IMAD R7, R13, R0, RZ ;  /* 0x000000000d077224 */ /* 0x008fe400078e02ff */
[----:B------:R-:W-:Y:S01]  /*0940*/  IMAD R4, R9, R4, R10 ;  /* 0x0000000409047224 */ /* 0x000fe200078e020a */
[----:B------:R-:W-:Y:S01]  /*0950*/  SHF.R.U32.HI R9, RZ, 0x5, R37 ;  /* 0x00000005ff097819 */ /* 0x000fe20000011625 */
[----:B------:R-:W-:Y:S01]  /*0960*/  IMAD.HI.U32 R6, R3, R7, R2 ;  /* 0x0000000703067227 */ /* 0x000fe200078e0002 */
[----:B------:R-:W-:Y:S02]  /*0970*/  LOP3.LUT R3, R37, 0x3f, RZ, 0xc0, !PT ;  /* 0x0000003f25037812 */ /* 0x000fe400078ec0ff */
[----:B------:R-:W-:Y:S01]  /*0980*/  SGXT.U32 R7, R9, 0x3 ;  /* 0x000000030907781a */ /* 0x000fe20000000000 */
[----:B-----5:R-:W-:Y:S01]  /*0990*/  IMAD.MOV R10, RZ, RZ, -R5 ;  /* 0x000000ffff0a7224 */ /* 0x020fe200078e0a05 */
[----:B------:R-:W-:Y:S01]  /*09a0*/  USHF.L.U32 UR4, UR16, 0x15, URZ ;  /* 0x0000001510047899 */ /* 0x000fe200080006ff */
[----:B------:R-:W-:Y:S01]  /*09b0*/  IMAD.SHL.U32 R36, R36, 0x80, RZ ;  /* 0x0000008024247824 */ /* 0x000fe200078e00ff */
[----:B------:R-:W-:Y:S01]  /*09c0*/  USHF.L.U32 UR5, UR16, 0x4, URZ ;  /* 0x0000000410057899 */ /* 0x000fe200080006ff */
[----:B------:R-:W-:Y:S01]  /*09d0*/  IMAD.IADD R2, R8, 0x1, R4 ;  /* 0x0000000108027824 */ /* 0x000fe200078e0204 */
[----:B------:R-:W-:Y:S01]  /*09e0*/  ULOP3.LUT UR4, UR4, 0x600000, URZ, 0xc0, !UPT ;  /* 0x0060000004047892 */ /* 0x000fe2000f8ec0ff */
[----:B------:R-:W-:Y:S01]  /*09f0*/  IMAD R45, R10, R17, RZ ;  /* 0x000000110a2d7224 */ /* 0x000fe200078e02ff */
[----:B------:R-:W-:Y:S01]  /*0a00*/  LOP3.LUT R16, R36, R7, RZ, 0xfc, !PT ;  /* 0x0000000724107212 */ /* 0x000fe200078efcff */
[----:B------:R-:W-:Y:S01]  /*0a10*/  IMAD.MOV.U32 R4, RZ, RZ, RZ ;  /* 0x000000ffff047224 */ /* 0x000fe200078e00ff */
[----:B------:R-:W-:Y:S01]  /*0a20*/  ULOP3.LUT UR5, UR5, 0x40, URZ, 0xc0, !UPT ;  /* 0x0000004005057892 */ /* 0x000fe2000f8ec0ff */
[----:B------:R-:W-:Y:S01]  /*0a30*/  IMAD R2, R2, 0x40, R3 ;  /* 0x0000004002027824 */ /* 0x000fe200078e0203 */
[----:B------:R-:W-:Y:S01]  /*0a40*/  IABS R18, R16 ;  /* 0x0000001000127213 */ /* 0x000fe20000000000 */
[----:B------:R-:W-:Y:S01]  /*0a50*/  IMAD.HI.U32 R45, R5, R45, R4 ;  /* 0x0000002d052d7227 */ /* 0x000fe200078e0004 */
[----:B------:R-:W-:Y:S01]  /*0a60*/  LOP3.LUT R21, R16, 0x8, RZ, 0xfc, !PT ;  /* 0x0000000810157812 */ /* 0x000fe200078efcff */
[----:B------:R-:W-:Y:S01]  /*0a70*/  UIADD3 UR14, UPT, UPT, UR5, UR4, UR12 ;  /* 0x00000004050e7290 */ /* 0x000fe2000fffe00c */
[----:B------:R-:W-:Y:S01]  /*0a80*/  IABS R9, R2 ;  /* 0x0000000200097213 */ /* 0x000fe20000000000 */
[----:B------:R-:W-:Y:S01]  /*0a90*/  VIADD R19, R36, UR16 ;  /* 0x0000001024137c36 */ /* 0x000fe20008000000 */
[----:B------:R-:W-:Y:S01]  /*0aa0*/  IABS R20, R21 ;  /* 0x0000001500147213 */ /* 0x000fe20000000000 */
[----:B------:R-:W-:Y:S01]  /*0ab0*/  IMAD.HI.U32 R3, R45, R18, RZ ;  /* 0x000000122d037227 */ /* 0x000fe200078e00ff */
[----:B------:R-:W-:-:S02]  /*0ac0*/  LOP3.LUT R27, R16, 0x28, RZ, 0xfc, !PT ;  /* 0x00000028101b7812 */ /* 0x000fc400078efcff */
[----:B------:R-:W-:Y:S01]  /*0ad0*/  LOP3.LUT R25, R16, 0x20, RZ, 0xfc, !PT ;  /* 0x0000002010197812 */ /* 0x000fe200078efcff */
[----:B------:R-:W-:Y:S01]  /*0ae0*/  IMAD.HI.U32 R6, R6, R9, RZ ;  /* 0x0000000906067227 */ /* 0x000fe200078e00ff */
[----:B------:R-:W-:Y:S02]  /*0af0*/  IABS R26, R27 ;  /* 0x0000001b001a7213 */ /* 0x000fe40000000000 */
[----:B------:R-:W-:Y:S01]  /*0b00*/  LOP3.LUT R41, R16, 0x68, RZ, 0xfc, !PT ;  /* 0x0000006810297812 */ /* 0x000fe200078efcff */
[----:B------:R-:W-:Y:S01]  /*0b10*/  IMAD.MOV R3, RZ, RZ, -R3 ;  /* 0x000000ffff037224 */ /* 0x000fe200078e0a03 */
[----:B------:R-:W-:Y:S01]  /*0b20*/  IABS R24, R25 ;  /* 0x0000001900187213 */ /* 0x000fe20000000000 */
[----:B------:R-:W-:Y:S01]  /*0b30*/  IMAD.MOV R6, RZ, RZ, -R6 ;  /* 0x000000ffff067224 */ /* 0x000fe200078e0a06 */
[----:B------:R-:W-:Y:S01]  /*0b40*/  ISETP.GE.AND P2, PT, R2, RZ, PT ;  /* 0x000000ff0200720c */ /* 0x000fe20003f46270 */
[----:B------:R-:W-:Y:S01]  /*0b50*/  IMAD R18, R17, R3, R18 ;  /* 0x0000000311127224 */ /* 0x000fe200078e0212 */
[----:B------:R-:W-:Y:S01]  /*0b60*/  LOP3.LUT R31, R16, 0x40, RZ, 0xfc, !PT ;  /* 0x00000040101f7812 */ /* 0x000fe200078efcff */
[----:B------:R-:W-:Y:S01]  /*0b70*/  IMAD R3, R0, R6, R9 ;  /* 0x0000000600037224 */ /* 0x000fe200078e0209 */
[----:B------:R-:W-:Y:S01]  /*0b80*/  LOP3.LUT R23, R16, 0x10, RZ, 0xfc, !PT ;  /* 0x0000001010177812 */ /* 0x000fe200078efcff */
[----:B------:R-:W-:Y:S01]  /*0b90*/  IMAD.HI.U32 R4, R45, R20, RZ ;  /* 0x000000142d047227 */ /* 0x000fe200078e00ff */
[----:B------:R-:W-:-:S02]  /*0ba0*/  IABS R40, R41 ;  /* 0x0000002900287213 */ /* 0x000fc40000000000 */
[----:B------:R-:W-:Y:S01]  /*0bb0*/  ISETP.GT.U32.AND P0, PT, R0, R3, PT ;  /* 0x000000030000720c */ /* 0x000fe20003f04070 */
[----:B------:R-:W-:Y:S01]  /*0bc0*/  IMAD.MOV R4, RZ, RZ, -R4 ;  /* 0x000000ffff047224 */ /* 0x000fe200078e0a04 */
[C---:B------:R-:W-:Y:S01]  /*0bd0*/  LOP3.LUT R33, R16.reuse, 0x48, RZ, 0xfc, !PT ;  /* 0x0000004810217812 */ /* 0x040fe200078efcff */
[----:B------:R-:W-:Y:S01]  /*0be0*/  IMAD.HI.U32 R7, R45, R24, RZ ;  /* 0x000000182d077227 */ /* 0x000fe200078e00ff */
[----:B------:R-:W-:Y:S02]  /*0bf0*/  IABS R30, R31 ;  /* 0x0000001f001e7213 */ /* 0x000fe40000000000 */
[----:B------:R-:W-:Y:S01]  /*0c00*/  IABS R22, R23 ;  /* 0x0000001700167213 */ /* 0x000fe20000000000 */
[----:B------:R-:W-:Y:S01]  /*0c10*/  IMAD R20, R17, R4, R20 ;  /* 0x0000000411147224 */ /* 0x000fe200078e0214 */
[----:B------:R-:W-:Y:S01]  /*0c20*/  IABS R32, R33 ;  /* 0x0000002100207213 */ /* 0x000fe20000000000 */
[----:B------:R-:W-:Y:S01]  /*0c30*/  IMAD.HI.U32 R4, R45, R26, RZ ;  /* 0x0000001a2d047227 */ /* 0x000fe200078e00ff */
[----:B------:R-:W-:-:S02]  /*0c40*/  LOP3.LUT R39, R16, 0x60, RZ, 0xfc, !PT ;  /* 0x0000006010277812 */ /* 0x000fc400078efcff */
[----:B------:R-:W-:Y:S01]  /*0c50*/  LOP3.LUT R29, R16, 0x30, RZ, 0xfc, !PT ;  /* 0x00000030101d7812 */ /* 0x000fe200078efcff */
[----:B------:R-:W-:Y:S01]  /*0c60*/  @!P0 IMAD.IADD R3, R3, 0x1, -R0 ;  /* 0x0000000103038824 */ /* 0x000fe200078e0a00 */
[----:B------:R-:W-:Y:S01]  /*0c70*/  IABS R38, R39 ;  /* 0x0000002700267213 */ /* 0x000fe20000000000 */
[----:B------:R-:W-:Y:S01]  /*0c80*/  IMAD.MOV R4, RZ, RZ, -R4 ;  /* 0x000000ffff047224 */ /* 0x000fe200078e0a04 */
[----:B------:R-:W-:Y:S01]  /*0c90*/  IABS R28, R29 ;  /* 0x0000001d001c7213 */ /* 0x000fe20000000000 */
[----:B------:R-:W-:Y:S01]  /*0ca0*/  IMAD.MOV R7, RZ, RZ, -R7 ;  /* 0x000000ffff077224 */ /* 0x000fe200078e0a07 */
[----:B------:R-:W-:Y:S01]  /*0cb0*/  ISETP.GT.U32.AND P0, PT, R0, R3, PT ;  /* 0x000000030000720c */ /* 0x000fe20003f04070 */
[----:B------:R-:W-:Y:S01]  /*0cc0*/  IMAD R26, R17, R4, R26 ;  /* 0x00000004111a7224 */ /* 0x000fe200078e021a */
[C---:B------:R-:W-:Y:S01]  /*0cd0*/  LOP3.LUT R35, R16.reuse, 0x50, RZ, 0xfc, !PT ;  /* 0x0000005010237812 */ /* 0x040fe200078efcff */
[----:B------:R-:W-:Y:S01]  /*0ce0*/  IMAD.HI.U32 R4, R45, R40, RZ ;  /* 0x000000282d047227 */ /* 0x000fe200078e00ff */
[----:B------:R-:W-:-:S02]  /*0cf0*/  LOP3.LUT R43, R16, 0x70, RZ, 0xfc, !PT ;  /* 0x00000070102b7812 */ /* 0x000fc400078efcff */
[----:B------:R-:W-:Y:S01]  /*0d00*/  IABS R34, R35 ;  /* 0x0000002300227213 */ /* 0x000fe20000000000 */
[----:B------:R-:W-:Y:S01]  /*0d10*/  IMAD.HI.U32 R6, R45, R30, RZ ;  /* 0x0000001e2d067227 */ /* 0x000fe200078e00ff */
[----:B------:R-:W-:-:S03]  /*0d20*/  IABS R42, R43 ;  /* 0x0000002b002a7213 */ /* 0x000fc60000000000 */
[----:B------:R-:W-:-:S04]  /*0d30*/  IMAD.HI.U32 R5, R45, R22, RZ ;  /* 0x000000162d057227 */ /* 0x000fc800078e00ff */
[----:B------:R-:W-:Y:S01]  /*0d40*/  @!P0 IMAD.IADD R3, R3, 0x1, -R0 ;  /* 0x0000000103038824 */ /* 0x000fe200078e0a00 */
[----:B------:R-:W-:Y:S01]  /*0d50*/  ISETP.NE.AND P0, PT, R14, RZ, PT ;  /* 0x000000ff0e00720c */ /* 0x000fe20003f05270 */
[----:B------:R-:W-:Y:S02]  /*0d60*/  IMAD.MOV R4, RZ, RZ, -R4 ;  /* 0x000000ffff047224 */ /* 0x000fe400078e0a04 */
[----:B------:R-:W-:Y:S02]  /*0d70*/  IMAD R24, R17, R7, R24 ;  /* 0x0000000711187224 */ /* 0x000fe400078e0218 */
[----:B------:R-:W-:Y:S02]  /*0d80*/  @!P2 IMAD.MOV R3, RZ, RZ, -R3 ;  /* 0x000000ffff03a224 */ /* 0x000fe400078e0a03 */
[----:B------:R-:W-:-:S04]  /*0d90*/  IMAD.HI.U32 R7, R45, R32, RZ ;  /* 0x000000202d077227 */ /* 0x000fc800078e00ff */
[----:B------:R-:W-:Y:S02]  /*0da0*/  IMAD.MOV R6, RZ, RZ, -R6 ;  /* 0x000000ffff067224 */ /* 0x000fe400078e0a06 */
[----:B------:R-:W-:Y:S01]  /*0db0*/  VIADD R44, R19, 0x18 ;  /* 0x00000018132c7836 */ /* 0x000fe20000000000 */
[----:B------:R-:W-:Y:S01]  /*0dc0*/  @!P0 LOP3.LUT R3, RZ, R14, RZ, 0x33, !PT ;  /* 0x0000000eff038212 */ /* 0x000fe200078e33ff */
[----:B------:R-:W-:Y:S01]  /*0dd0*/  IMAD.MOV R5, RZ, RZ, -R5 ;  /* 0x000000ffff057224 */ /* 0x000fe200078e0a05 */
[----:B------:R-:W-:Y:S01]  /*0de0*/  ISETP.GT.AND P0, PT, R60, 0x1f, PT ;  /* 0x0000001f3c00780c */ /* 0x000fe20003f04270 */
[C---:B------:R-:W-:Y:S01]  /*0df0*/  IMAD R40, R17.reuse, R4, R40 ;  /* 0x0000000411287224 */ /* 0x040fe200078e0228 */
[----:B------:R-:W-:Y:S01]  /*0e00*/  SHF.R.U32.HI R4, RZ, 0x6, R37 ;  /* 0x00000006ff047819 */ /* 0x000fe20000011625 */
[----:B------:R-:W-:Y:S02]  /*0e10*/  IMAD.MOV R7, RZ, RZ, -R7 ;  /* 0x000000ffff077224 */ /* 0x000fe400078e0a07 */
[C---:B------:R-:W-:Y:S01]  /*0e20*/  IMAD R30, R17.reuse, R6, R30 ;  /* 0x00000006111e7224 */ /* 0x040fe200078e021e */
[----:B------:R-:W-:Y:S01]  /*0e30*/  IABS R6, R44 ;  /* 0x0000002c00067213 */ /* 0x000fe20000000000 */
[----:B------:R-:W-:-:S02]  /*0e40*/  IMAD R22, R17, R5, R22 ;  /* 0x0000000511167224 */ /* 0x000fc400078e0216 */
[----:B------:R-:W-:-:S04]  /*0e50*/  IMAD.HI.U32 R0, R45, R38, RZ ;  /* 0x000000262d007227 */ /* 0x000fc800078e00ff */
[----:B------:R-:W-:Y:S01]  /*0e60*/  IMAD R46, R3, R55, RZ ;  /* 0x00000037032e7224 */ /* 0x000fe200078e02ff */
[----:B------:R-:W-:Y:S01]  /*0e70*/  SGXT.U32 R3, R4, 0x2 ;  /* 0x000000020403781a */ /* 0x000fe20000000000 */
[----:B------:R-:W-:-:S03]  /*0e80*/  IMAD.HI.U32 R5, R45, R28, RZ ;  /* 0x0000001c2d057227 */ /* 0x000fc600078e00ff */
[----:B------:R-:W-:Y:S01]  /*0e90*/  LOP3.LUT R69, R3, 0x10, RZ, 0xfc, !PT ;  /* 0x0000001003457812 */ /* 0x000fe200078efcff */
[----:B------:R-:W-:Y:S01]  /*0ea0*/  IMAD R32, R17, R7, R32 ;  /* 0x0000000711207224 */ /* 0x000fe200078e0220 */
[C---:B------:R-:W-:Y:S01]  /*0eb0*/  LOP3.LUT R71, R3.reuse, 0x18, RZ, 0xfc, !PT ;  /* 0x0000001803477812 */ /* 0x040fe200078efcff */
[----:B------:R-:W-:Y:S01]  /*0ec0*/  IMAD.MOV R7, RZ, RZ, -R0 ;  /* 0x000000ffff077224 */ /* 0x000fe200078e0a00 */
[----:B------:R-:W-:Y:S01]  /*0ed0*/  LOP3.LUT R73, R3, 0x14, RZ, 0xfc, !PT ;  /* 0x0000001403497812 */ /* 0x000fe200078efcff */
[----:B------:R-:W-:Y:S02]  /*0ee0*/  IMAD.MOV R5, RZ, RZ, -R5 ;  /* 0x000000ffff057224 */ /* 0x000fe400078e0a05 */
[----:B------:R-:W-:-:S04]  /*0ef0*/  IMAD.HI.U32 R0, R45, R6, RZ ;  /* 0x000000062d007227 */ /* 0x000fc800078e00ff */
[----:B-1----:R-:W-:Y:S02]  /*0f00*/  IMAD R11, R3, R52, RZ ;  /* 0x00000034030b7224 */ /* 0x002fe400078e02ff */
[----:B------:R-:W-:Y:S02]  /*0f10*/  IMAD R28, R17, R5, R28 ;  /* 0x00000005111c7224 */ /* 0x000fe400078e021c */
[----:B------:R-:W-:Y:S02]  /*0f20*/  IMAD.MOV R0, RZ, RZ, -R0 ;  /* 0x000000ffff007224 */ /* 0x000fe400078e0a00 */
[----:B------:R-:W-:-:S04]  /*0f30*/  IMAD.HI.U32 R8, R45, R34, RZ ;  /* 0x000000222d087227 */ /* 0x000fc800078e00ff */
[----:B------:R-:W-:-:S04]  /*0f40*/  IMAD.HI.U32 R5, R45, R42, RZ ;  /* 0x0000002a2d057227 */ /* 0x000fc800078e00ff */
[----:B------:R-:W-:Y:S02]  /*0f50*/  IMAD R75, R52, 0x4, R11 ;  /* 0x00000004344b7824 */ /* 0x000fe400078e020b */
[----:B------:R-:W-:Y:S01]  /*0f60*/  IMAD R14, R17, R0, R6 ;  /* 0x00000000110e7224 */ /* 0x000fe200078e0206 */
[----:B------:R-:W-:Y:S01]  /*0f70*/  LOP3.LUT R0, R37, 0xff, RZ, 0xc0, !PT ;  /* 0x000000ff25007812 */ /* 0x000fe200078ec0ff */
[----:B------:R-:W-:Y:S02]  /*0f80*/  IMAD.MOV R8, RZ, RZ, -R8 ;  /* 0x000000ffff087224 */ /* 0x000fe400078e0a08 */
[----:B------:R-:W-:Y:S01]  /*0f90*/  IMAD.MOV R5, RZ, RZ, -R5 ;  /* 0x000000ffff057224 */ /* 0x000fe200078e0a05 */
[----:B------:R-:W-:Y:S01]  /*0fa0*/  ISETP.NE.U32.AND P2, PT, R0, RZ, PT ;  /* 0x000000ff0000720c */ /* 0x000fe20003f45070 */
[----:B------:R-:W-:Y:S02]  /*0fb0*/  IMAD R63, R52, 0x4, R75 ;  /* 0x00000004343f7824 */ /* 0x000fe400078e024b */
[----:B------:R-:W-:-:S02]  /*0fc0*/  IMAD R34, R17, R8, R34 ;  /* 0x0000000811227224 */ /* 0x000fc400078e0222 */
[C---:B------:R-:W-:Y:S02]  /*0fd0*/  IMAD R38, R17.reuse, R7, R38 ;  /* 0x0000000711267224 */ /* 0x040fe400078e0226 */
[----:B------:R-:W-:Y:S02]  /*0fe0*/  IMAD R42, R17, R5, R42 ;  /* 0x00000005112a7224 */ /* 0x000fe400078e022a */
[----:B------:R-:W-:Y:S01]  /*0ff0*/  IMAD R59, R52, 0x4, R63 ;  /* 0x00000004343b7824 */ /* 0x000fe200078e023f */
[----:B----4-:R-:W-:Y:S06]  /*1000*/  @P1 BRA `(.L_x_5) ;  /* 0x0000000000181947 */ /* 0x010fec0003800000 */
[----:B------:R-:W-:Y:S01]  /*1010*/  ELECT P3, URZ, PT ;  /* 0x0000000000ff782f */ /* 0x000fe20003860000 */
[----:B------:R-:W-:Y:S01]  /*1020*/  IMAD.MOV.U32 R4, RZ, RZ, 0x1 ;  /* 0x00000001ff047424 */ /* 0x000fe200078e00ff */
[----:B------:R-:W-:Y:S01]  /*1030*/  UMOV UR4, 0x40 ;  /* 0x0000004000047882 */ /* 0x000fe20000000000 */
[----:B------:R-:W-:Y:S01]  /*1040*/  UVIRTCOUNT.DEALLOC.SMPOOL 0x80 ;  /* 0x000000800000784c */ /* 0x000fe20000000000 */
[----:B------:R-:W-:-:S09]  /*1050*/  ULEA UR4, UR6, UR4, 0x18 ;  /* 0x0000000406047291 */ /* 0x000fd2000f8ec0ff */
[----:B------:R1:W-:Y:S03]  /*1060*/  @P3 STS.U8 [UR4], R4 ;  /* 0x00000004ff003988 */ /* 0x0003e60008000004 */
.L_x_5:
[----:B------:R-:W-:Y:S01]  /*1070*/  STTM.16dp32bit_t0_t15.x32 tmem[UR14], RZ ;  /* 0x000000ff000079ed */ /* 0x000fe20008a8000e */
[----:B------:R-:W-:Y:S01]  /*1080*/  STTM.16dp32bit_t16_t31.x32 tmem[UR14+0x20], RZ ;  /* 0x000020ff000079ed */ /* 0x000fe20008aa000e */
[----:B------:R-:W2:Y:S02]  /*1090*/  FENCE.VIEW.ASYNC.T ;  /* 0x00000000000073c6 */ /* 0x000ea40000000200 */
[----:B--2---:R-:W-:Y:S01]  /*10a0*/  VOTEU.ALL UP0, P2 ;  /* 0x0000000000ff7886 */ /* 0x004fe20001000000 */
[----:B------:R-:W-:Y:S01]  /*10b0*/  VOTEU.ALL UP1, P2 ;  /* 0x0000000000ff7886 */ /* 0x000fe20001020000 */
[----:B------:R-:W-:Y:S01]  /*10c0*/  IMAD.SHL.U32 R47, R46, 0x2, RZ ;  /* 0x000000022e2f7824 */ /* 0x000fe200078e00ff */
[----:B------:R-:W-:Y:S01]  /*10d0*/  ISETP.LT.AND P4, PT, R69, R54, P0 ;  /* 0x000000364500720c */ /* 0x000fe20000781270 */
[----:B------:R-:W-:Y:S01]  /*10e0*/  IMAD R48, R52, 0x4, R59 ;  /* 0x0000000434307824 */ /* 0x000fe200078e023b */
[----:B------:R-:W-:-:S04]  /*10f0*/  @!UP0 UIADD3 UR4, UPT, UPT, -UR7, 0x100000, URZ ;  /* 0x0010000007048890 */ /* 0x000fc8000fffe1ff */
[----:B------:R-:W-:Y:S02]  /*1100*/  @!UP0 USHF.L.U32 UR5, UR4, 0xb, URZ ;  /* 0x0000000b04058899 */ /* 0x000fe400080006ff */
[----:B------:R-:W-:Y:S01]  /*1110*/  @!UP0 USHF.L.U32 UR4, UR4, 0x1, URZ ;  /* 0x0000000104048899 */ /* 0x000fe200080006ff */
[----:B------:R-:W-:Y:S01]  /*1120*/  BAR.SYNC.DEFER_BLOCKING 0x0 ;  /* 0x0000000000007b1d */ /* 0x000fe20000010000 */
[----:B------:R-:W-:Y:S01]  /*1130*/  IADD3 R66, P5, PT, R47, UR8, RZ ;  /* 0x000000082f427c10 */ /* 0x000fe2000ffbe0ff */
[----:B------:R-:W-:Y:S01]  /*1140*/  IMAD R49, R52, 0x4, R48 ;  /* 0x0000000434317824 */ /* 0x000fe200078e0230 */
[----:B------:R-:W-:Y:S02]  /*1150*/  ISETP.LT.AND P3, PT, R71, R54, P0 ;  /* 0x000000364700720c */ /* 0x000fe40000761270 */
[----:B------:R-:W-:Y:S01]  /*1160*/  LEA.HI.X.SX32 R61, R46, UR9, 0x1, P5 ;  /* 0x000000092e3d7c11 */ /* 0x000fe2000a8f0eff */
[----:B------:R-:W-:Y:S01]  /*1170*/  IMAD R50, R52, 0x4, R49 ;  /* 0x0000000434327824 */ /* 0x000fe200078e0231 */
[----:B------:R-:W-:-:S02]  /*1180*/  LEA R8, P5, R48, R66, 0x1 ;  /* 0x0000004230087211 */ /* 0x000fc400078a08ff */
[----:B------:R-:W-:Y:S02]  /*1190*/  LOP3.LUT R67, R3, 0x1c, RZ, 0xfc, !PT ;  /* 0x0000001c03437812 */ /* 0x000fe400078efcff */
[----:B------:R-:W-:Y:S01]  /*11a0*/  PRMT R57, RZ, 0x7610, R57 ;  /* 0x00007610ff397816 */ /* 0x000fe20000000039 */
[C---:B------:R-:W-:Y:S01]  /*11b0*/  VIADD R55, R19.reuse, 0x38 ;  /* 0x0000003813377836 */ /* 0x040fe20000000000 */
[-C--:B------:R-:W-:Y:S02]  /*11c0*/  LEA.HI.X.SX32 R9, R48, R61.reuse, 0x1, P5 ;  /* 0x0000003d30097211 */ /* 0x080fe400028f0eff */
[----:B------:R-:W-:Y:S02]  /*11d0*/  PRMT R62, RZ, 0x7610, R62 ;  /* 0x00007610ff3e7816 */ /* 0x000fe4000000003e */
[----:B------:R-:W-:Y:S01]  /*11e0*/  PRMT R64, RZ, 0x7610, R64 ;  /* 0x00007610ff407816 */ /* 0x000fe20000000040 */
[----:B------:R-:W-:Y:S01]  /*11f0*/  VIADD R58, R19, 0x58 ;  /* 0x00000058133a7836 */ /* 0x000fe20000000000 */
[C---:B------:R-:W-:Y:S01]  /*1200*/  LEA R6, P5, R50.reuse, R66, 0x1 ;  /* 0x0000004232067211 */ /* 0x040fe200078a08ff */
[----:B------:R-:W2:Y:S01]  /*1210*/  LDCU UR6, c[0x0][0x3b0] ;  /* 0x00007600ff0677ac */ /* 0x000ea20008000800 */
[----:B------:R-:W3:Y:S02]  /*1220*/  FENCE.VIEW.ASYNC.S ;  /* 0x00000000000073c6 */ /* 0x000ee40000000000 */
[----:B---3--:R3:W4:Y:S02]  /*1230*/  @!UP1 SYNCS.EXCH.64 URZ, [UR15], UR4 ;  /* 0x000000040fff95b2 */ /* 0x0087240008000100 */
[----:B----4-:R-:W-:Y:S01]  /*1240*/  BAR.SYNC.DEFER_BLOCKING 0x0 ;  /* 0x0000000000007b1d */ /* 0x010fe20000010000 */
[----:B------:R-:W-:Y:S01]  /*1250*/  LEA.HI.X.SX32 R7, R50, R61, 0x1, P5 ;  /* 0x0000003d32077211 */ /* 0x000fe200028f0eff */
[----:B------:R-:W-:Y:S01]  /*1260*/  IMAD R56, R52, 0x4, R50 ;  /* 0x0000000434387824 */ /* 0x000fe200078e0232 */
[----:B------:R-:W-:-:S02]  /*1270*/  ISETP.LT.AND P5, PT, R67, R54, P0 ;  /* 0x000000364300720c */ /* 0x000fc400007a1270 */
[----:B-1----:R-:W-:-:S04]  /*1280*/  LEA R4, P6, R49, R66, 0x1 ;  /* 0x0000004231047211 */ /* 0x002fc800078c08ff */
[----:B------:R-:W-:Y:S02]  /*1290*/  LEA.HI.X.SX32 R5, R49, R61, 0x1, P6 ;  /* 0x0000003d31057211 */ /* 0x000fe400030f0eff */
[----:B------:R-:W-:Y:S01]  /*12a0*/  LOP3.LUT R65, R3, 0x8, RZ, 0xfc, !PT ;  /* 0x0000000803417812 */ /* 0x000fe200078efcff */
[----:B------:R-:W4:Y:S01]  /*12b0*/  @P4 LDG.E.U16 R51, desc[UR26][R8.64] ;  /* 0x0000001a08334981 */ /* 0x000f22000c1e1500 */
[----:B------:R-:W-:-:S03]  /*12c0*/  ISETP.LT.AND P4, PT, R73, R54, P0 ;  /* 0x000000364900720c */ /* 0x000fc60000781270 */
[----:B------:R1:W5:Y:S01]  /*12d0*/  @P3 LDG.E.U16 R57, desc[UR26][R6.64] ;  /* 0x0000001a06393981 */ /* 0x000362000c1e1500 */
[C---:B------:R-:W-:Y:S02]  /*12e0*/  LEA R12, P3, R56.reuse, R66, 0x1 ;  /* 0x00000042380c7211 */ /* 0x040fe400078608ff */
[----:B------:R-:W-:Y:S02]  /*12f0*/  IABS R70, R55 ;  /* 0x0000003700467213 */ /* 0x000fe40000000000 */
[----:B------:R-:W-:Y:S02]  /*1300*/  LEA.HI.X.SX32 R13, R56, R61, 0x1, P3 ;  /* 0x0000003d380d7211 */ /* 0x000fe400018f0eff */
[----:B------:R-:W-:-:S03]  /*1310*/  ISETP.LT.AND P6, PT, R65, R54, P0 ;  /* 0x000000364100720c */ /* 0x000fc600007c1270 */
[----:B------:R0:W3:Y:S01]  /*1320*/  @P4 LDG.E.U16 R62, desc[UR26][R4.64] ;  /* 0x0000001a043e4981 */ /* 0x0000e2000c1e1500 */
[----:B------:R-:W-:Y:S01]  /*1330*/  LEA R10, P4, R11, R66, 0x1 ;  /* 0x000000420b0a7211 */ /* 0x000fe200078808ff */
[----:B-1----:R-:W-:Y:S02]  /*1340*/  IMAD.HI.U32 R7, R45, R70, RZ ;  /* 0x000000462d077227 */ /* 0x002fe400078e00ff */
[----:B------:R1:W3:Y:S01]  /*1350*/  @P5 LDG.E.U16 R64, desc[UR26][R12.64] ;  /* 0x0000001a0c405981 */ /* 0x0002e2000c1e1500 */
[-C--:B------:R-:W-:Y:S02]  /*1360*/  LEA R8, P5, R75, R66.reuse, 0x1 ;  /* 0x000000424b087211 */ /* 0x080fe400078a08ff */
[-C--:B------:R-:W-:Y:S02]  /*1370*/  LEA.HI.X.SX32 R11, R11, R61.reuse, 0x1, P4 ;  /* 0x0000003d0b0b7211 */ /* 0x080fe400020f0eff */
[----:B------:R-:W-:Y:S01]  /*1380*/  LEA R6, P4, R63, R66, 0x1 ;  /* 0x000000423f067211 */ /* 0x000fe200078808ff */
[----:B0-----:R-:W-:Y:S01]  /*1390*/  IMAD.MOV R5, RZ, RZ, -R7 ;  /* 0x000000ffff057224 */ /* 0x001fe200078e0a07 */
[----:B------:R-:W-:-:S02]  /*13a0*/  LEA.HI.X.SX32 R9, R75, R61, 0x1, P5 ;  /* 0x0000003d4b097211 */ /* 0x000fc400028f0eff */
[----:B------:R-:W-:Y:S01]  /*13b0*/  PRMT R75, RZ, 0x7610, R75 ;  /* 0x00007610ff4b7816 */ /* 0x000fe2000000004b */
[----:B------:R-:W-:Y:S01]  /*13c0*/  IMAD R70, R17, R5, R70 ;  /* 0x0000000511467224 */ /* 0x000fe200078e0246 */
[----:B------:R-:W-:Y:S02]  /*13d0*/  LEA.HI.X.SX32 R7, R63, R61, 0x1, P4 ;  /* 0x0000003d3f077211 */ /* 0x000fe400020f0eff */
[----:B------:R-:W-:Y:S02]  /*13e0*/  ISETP.GT.U32.AND P4, PT, R17, R20, PT ;  /* 0x000000141100720c */ /* 0x000fe40003f84070 */
[----:B------:R-:W-:Y:S01]  /*13f0*/  ISETP.LT.AND P3, PT, R3, R54, P0 ;  /* 0x000000360300720c */ /* 0x000fe20000761270 */
[----:B------:R-:W4:Y:S01]  /*1400*/  @P6 LDG.E.U16 R75, desc[UR26][R6.64] ;  /* 0x0000001a064b6981 */ /* 0x000f22000c1e1500 */
[----:B------:R-:W-:Y:S02]  /*1410*/  LEA R4, P5, R59, R66, 0x1 ;  /* 0x000000423b047211 */ /* 0x000fe400078a08ff */
[----:B------:R-:W-:-:S02]  /*1420*/  PRMT R77, RZ, 0x7610, R77 ;  /* 0x00007610ff4d7816 */ /* 0x000fc4000000004d */
[----:B------:R-:W-:Y:S02]  /*1430*/  LEA.HI.X.SX32 R5, R59, R61, 0x1, P5 ;  /* 0x0000003d3b057211 */ /* 0x000fe400028f0eff */
[C---:B------:R-:W-:Y:S02]  /*1440*/  ISETP.GT.U32.AND P5, PT, R17.reuse, R22, PT ;  /* 0x000000161100720c */ /* 0x040fe40003fa4070 */
[----:B------:R-:W-:Y:S01]  /*1450*/  IABS R68, R58 ;  /* 0x0000003a00447213 */ /* 0x000fe20000000000 */
[----:B------:R-:W-:Y:S01]  /*1460*/  @!P4 IMAD.IADD R20, R20, 0x1, -R17 ;  /* 0x000000011414c824 */ /* 0x000fe200078e0a11 */
[C---:B------:R-:W-:Y:S01]  /*1470*/  ISETP.GT.U32.AND P4, PT, R17.reuse, R28, PT ;  /* 0x0000001c1100720c */ /* 0x040fe20003f84070 */
[----:B------:R-:W4:Y:S01]  /*1480*/  @P3 LDG.E.U16 R77, desc[UR26][R10.64] ;  /* 0x0000001a0a4d3981 */ /* 0x000f22000c1e1500 */
[----:B------:R-:W-:Y:S01]  /*1490*/  ISETP.GT.U32.AND P3, PT, R17, R26, PT ;  /* 0x0000001a1100720c */ /* 0x000fe20003f64070 */
[----:B-1----:R-:W-:-:S06]  /*14a0*/  IMAD.HI.U32 R12, R45, R68, RZ ;  /* 0x000000442d0c7227 */ /* 0x002fcc00078e00ff */
[----:B------:R-:W-:Y:S01]  /*14b0*/  @!P5 IMAD.IADD R22, R22, 0x1, -R17 ;  /* 0x000000011616d824 */ /* 0x000fe200078e0a11 */
[----:B------:R-:W-:-:S03]  /*14c0*/  ISETP.GT.U32.AND P5, PT, R17, R30, PT ;  /* 0x0000001e1100720c */ /* 0x000fc60003fa4070 */
[--C-:B------:R-:W-:Y:S01]  /*14d0*/  @!P4 IMAD.IADD R28, R28, 0x1, -R17.reuse ;  /* 0x000000011c1cc824 */ /* 0x100fe200078e0a11 */
[C---:B------:R-:W-:Y:S01]  /*14e0*/  ISETP.GT.U32.AND P4, PT, R17.reuse, R38, PT ;  /* 0x000000261100720c */ /* 0x040fe20003f84070 */
[----:B------:R-:W-:Y:S01]  /*14f0*/  @!P3 IMAD.IADD R26, R26, 0x1, -R17 ;  /* 0x000000011a1ab824 */ /* 0x000fe200078e0a11 */
[----:B------:R-:W-:Y:S01]  /*1500*/  ISETP.GT.U32.AND P3, PT, R17, R34, PT ;  /* 0x000000221100720c */ /* 0x000fe20003f64070 */
[----:B------:R-:W-:-:S06]  /*1510*/  VIADD R19, R19, 0x78 ;  /* 0x0000007813137836 */ /* 0x000fcc0000000000 */
[----:B------:R-:W-:Y:S01]  /*1520*/  @!P5 IMAD.IADD R30, R30, 0x1, -R17 ;  /* 0x000000011e1ed824 */ /* 0x000fe200078e0a11 */
[----:B------:R-:W-:-:S03]  /*1530*/  ISETP.GT.U32.AND P5, PT, R17, R40, PT ;  /* 0x000000281100720c */ /* 0x000fc60003fa4070 */
[--C-:B------:R-:W-:Y:S01]  /*1540*/  @!P4 IMAD.IADD R38, R38, 0x1, -R17.reuse ;  /* 0x000000012626c824 */ /* 0x100fe200078e0a11 */
[C---:B------:R-:W-:Y:S01]  /*1550*/  ISETP.GT.U32.AND P4, PT, R17.reuse, R14, PT ;  /* 0x0000000e1100720c */ /* 0x040fe20003f84070 */
[----:B------:R-:W-:Y:S01]  /*1560*/  @!P3 IMAD.IADD R34, R34, 0x1, -R17 ;  /* 0x000000012222b824 */ /* 0x000fe200078e0a11 */
[----:B------:R-:W-:Y:S01]  /*1570*/  ISETP.GT.U32.AND P3, PT, R17, R42, PT ;  /* 0x0000002a1100720c */ /* 0x000fe20003f64070 */
[----:B------:R-:W-:Y:S01]  /*1580*/  IMAD.MOV R12, RZ, RZ, -R12 ;  /* 0x000000ffff0c7224 */ /* 0x000fe200078e0a0c */
[----:B------:R-:W-:-:S03]  /*1590*/  IABS R72, R19 ;  /* 0x0000001300487213 */ /* 0x000fc60000000000 */
[C---:B------:R-:W-:Y:S02]  /*15a0*/  IMAD R12, R17.reuse, R12, R68 ;  /* 0x0000000c110c7224 */ /* 0x040fe400078e0244 */
[----:B------:R-:W-:Y:S01]  /*15b0*/  @!P5 IMAD.IADD R40, R40, 0x1, -R17 ;  /* 0x000000012828d824 */ /* 0x000fe200078e0a11 */
[----:B------:R-:W-:Y:S01]  /*15c0*/  ISETP.GT.U32.AND P5, PT, R17, R70, PT ;  /* 0x000000461100720c */ /* 0x000fe20003fa4070 */
[----:B------:R-:W-:Y:S01]  /*15d0*/  IMAD.HI.U32 R45, R45, R72, RZ ;  /* 0x000000482d2d7227 */ /* 0x000fe200078e00ff */
[----:B------:R-:W-:-:S03]  /*15e0*/  LOP3.LUT R61, R3, 0xc, RZ, 0xfc, !PT ;  /* 0x0000000c033d7812 */ /* 0x000fc600078efcff */
[--C-:B------:R-:W-:Y:S01]  /*15f0*/  @!P4 IMAD.IADD R14, R14, 0x1, -R17.reuse ;  /* 0x000000010e0ec824 */ /* 0x100fe200078e0a11 */
[----:B------:R-:W-:Y:S01]  /*1600*/  ISETP.GT.U32.AND P4, PT, R17, R12, PT ;  /* 0x0000000c1100720c */ /* 0x000fe20003f84070 */
[----:B------:R-:W-:Y:S01]  /*1610*/  @!P3 IMAD.IADD R42, R42, 0x1, -R17 ;  /* 0x000000012a2ab824 */ /* 0x000fe200078e0a11 */
[----:B------:R-:W-:Y:S01]  /*1620*/  ISETP.LT.AND P3, PT, R61, R54, P0 ;  /* 0x000000363d00720c */ /* 0x000fe20000761270 */
[----:B------:R-:W-:Y:S01]  /*1630*/  IMAD.MOV R45, RZ, RZ, -R45 ;  /* 0x000000ffff2d7224 */ /* 0x000fe200078e0a2d */
[----:B------:R-:W-:-:S03]  /*1640*/  ISETP.GT.U32.AND P6, PT, R17, R24, PT ;  /* 0x000000181100720c */ /* 0x000fc60003fc4070 */
[----:B------:R-:W-:Y:S01]  /*1650*/  IMAD R72, R17, R45, R72 ;  /* 0x0000002d11487224 */ /* 0x000fe200078e0248 */
[----:B------:R-:W-:Y:S01]  /*1660*/  PRMT R68, RZ, 0x7610, R68 ;  /* 0x00007610ff447816 */ /* 0x000fe20000000044 */
[----:B------:R-:W-:-:S03]  /*1670*/  @!P5 IMAD.IADD R70, R70, 0x1, -R17 ;  /* 0x000000014646d824 */ /* 0x000fc600078e0a11 */
[C---:B------:R-:W-:Y:S01]  /*1680*/  ISETP.GT.U32.AND P5, PT, R17.reuse, R72, PT ;  /* 0x000000481100720c */ /* 0x040fe20003fa4070 */
[--C-:B------:R-:W-:Y:S01]  /*1690*/  @!P4 IMAD.IADD R12, R12, 0x1, -R17.reuse ;  /* 0x000000010c0cc824 */ /* 0x100fe200078e0a11 */
[C---:B------:R-:W-:Y:S01]  /*16a0*/  ISETP.GT.U32.AND P4, PT, R17.reuse, R22, PT ;  /* 0x000000161100720c */ /* 0x040fe20003f84070 */
[----:B------:R-:W5:Y:S01]  /*16b0*/  @P3 LDG.E.U16 R68, desc[UR26][R4.64] ;  /* 0x0000001a04443981 */ /* 0x000f62000c1e1500 */
[C---:B------:R-:W-:Y:S01]  /*16c0*/  ISETP.GT.U32.AND P3, PT, R17.reuse, R20, PT ;  /* 0x000000141100720c */ /* 0x040fe20003f64070 */
[----:B------:R-:W-:Y:S01]  /*16d0*/  @!P6 IMAD.IADD R24, R24, 0x1, -R17 ;  /* 0x000000011818e824 */ /* 0x000fe200078e0a11 */
[----:B------:R-:W-:-:S07]  /*16e0*/  ISETP.GT.U32.AND P6, PT, R17, R32, PT ;  /* 0x000000201100720c */ /* 0x000fce0003fc4070 */
[--C-:B------:R-:W-:Y:S01]  /*16f0*/  @!P5 IMAD.IADD R72, R72, 0x1, -R17.reuse ;  /* 0x000000014848d824 */ /* 0x100fe200078e0a11 */
[C---:B------:R-:W-:Y:S01]  /*1700*/  ISETP.GT.U32.AND P5, PT, R17.reuse, R24, PT ;  /* 0x000000181100720c */ /* 0x040fe20003fa4070 */
[--C-:B------:R-:W-:Y:S01]  /*1710*/  @!P4 IMAD.IADD R22, R22, 0x1, -R17.reuse ;  /* 0x000000011616c824 */ /* 0x100fe200078e0a11 */
[C---:B------:R-:W-:Y:S01]  /*1720*/  ISETP.GT.U32.AND P4, PT, R17.reuse, R28, PT ;  /* 0x0000001c1100720c */ /* 0x040fe20003f84070 */
[--C-:B------:R-:W-:Y:S01]  /*1730*/  @!P3 IMAD.IADD R20, R20, 0x1, -R17.reuse ;  /* 0x000000011414b824 */ /* 0x100fe200078e0a11 */
[----:B------:R-:W-:Y:S01]  /*1740*/  ISETP.GT.U32.AND P3, PT, R17, R26, PT ;  /* 0x0000001a1100720c */ /* 0x000fe20003f64070 */
[----:B------:R-:W-:-:S08]  /*1750*/  @!P6 IMAD.IADD R32, R32, 0x1, -R17 ;  /* 0x000000012020e824 */ /* 0x000fd000078e0a11 */
[--C-:B------:R-:W-:Y:S01]  /*1760*/  @!P5 IMAD.IADD R24, R24, 0x1, -R17.reuse ;  /* 0x000000011818d824 */ /* 0x100fe200078e0a11 */
[C---:B------:R-:W-:Y:S01]  /*1770*/  ISETP.GT.U32.AND P5, PT, R17.reuse, R30, PT ;  /* 0x0000001e1100720c */ /* 0x040fe20003fa4070 */
[--C-:B------:R-:W-:Y:S01]  /*1780*/  @!P4 IMAD.IADD R28, R28, 0x1, -R17.reuse ;  /* 0x000000011c1cc824 */ /* 0x100fe200078e0a11 */
[C---:B------:R-:W-:Y:S01]  /*1790*/  ISETP.GT.U32.AND P4, PT, R17.reuse, R34, PT ;  /* 0x000000221100720c */ /* 0x040fe20003f84070 */
[----:B------:R-:W-:Y:S01]  /*17a0*/  @!P3 IMAD.IADD R26, R26, 0x1, -R17 ;  /* 0x000000011a1ab824 */ /* 0x000fe200078e0a11 */
[C---:B------:R-:W-:Y:S02]  /*17b0*/  ISETP.GT.U32.AND P3, PT, R17.reuse, R32, PT ;  /* 0x000000201100720c */ /* 0x040fe40003f64070 */
[----:B------:R-:W-:-:S07]  /*17c0*/  ISETP.GT.U32.AND P6, PT, R17, R18, PT ;  /* 0x000000121100720c */ /* 0x000fce0003fc4070 */
[--C-:B------:R-:W-:Y:S01]  /*17d0*/  @!P5 IMAD.IADD R30, R30, 0x1, -R17.reuse ;  /* 0x000000011e1ed824 */ /* 0x100fe200078e0a11 */
[C---:B------:R-:W-:Y:S01]  /*17e0*/  ISETP.GT.U32.AND P5, PT, R17.reuse, R38, PT ;  /* 0x000000261100720c */ /* 0x040fe20003fa4070 */
[--C-:B------:R-:W-:Y:S01]  /*17f0*/  @!P4 IMAD.IADD R34, R34, 0x1, -R17.reuse ;  /* 0x000000012222c824 */ /* 0x100fe200078e0a11 */
[C---:B------:R-:W-:Y:S01]  /*1800*/  ISETP.GT.U32.AND P4, PT, R17.reuse, R42, PT ;  /* 0x0000002a1100720c */ /* 0x040fe20003f84070 */
[--C-:B------:R-:W-:Y:S01]  /*1810*/  @!P3 IMAD.IADD R32, R32, 0x1, -R17.reuse ;  /* 0x000000012020b824 */ /* 0x100fe200078e0a11 */
[----:B------:R-:W-:Y:S02]  /*1820*/  ISETP.GT.U32.AND P3, PT, R17, R40, PT ;  /* 0x000000281100720c */ /* 0x000fe40003f64070 */
[----:B------:R-:W-:Y:S01]  /*1830*/  LOP3.LUT R63, R3, 0x4, RZ, 0xfc, !PT ;  /* 0x00000004033f7812 */ /* 0x000fe200078efcff */
[----:B------:R-:W-:-:S03]  /*1840*/  @!P6 IMAD.IADD R18, R18, 0x1, -R17 ;  /* 0x000000011212e824 */ /* 0x000fc600078e0a11 */
[----:B------:R-:W-:-:S03]  /*1850*/  ISETP.LT.AND P6, PT, R63, R54, P0 ;  /* 0x000000363f00720c */ /* 0x000fc600007c1270 */
[--C-:B------:R-:W-:Y:S01]  /*1860*/  @!P5 IMAD.IADD R38, R38, 0x1, -R17.reuse ;  /* 0x000000012626d824 */ /* 0x100fe200078e0a11 */
[C---:B------:R-:W-:Y:S01]  /*1870*/  ISETP.GT.U32.AND P5, PT, R17.reuse, R14, PT ;  /* 0x0000000e1100720c */ /* 0x040fe20003fa4070 */
[--C-:B------:R-:W-:Y:S01]  /*1880*/  @!P4 IMAD.IADD R42, R42, 0x1, -R17.reuse ;  /* 0x000000012a2ac824 */ /* 0x100fe200078e0a11 */
[C---:B------:R-:W-:Y:S01]  /*1890*/  ISETP.GT.U32.AND P4, PT, R17.reuse, R12, PT ;  /* 0x0000000c1100720c */ /* 0x040fe20003f84070 */
[----:B------:R-:W-:Y:S01]  /*18a0*/  @!P3 IMAD.IADD R40, R40, 0x1, -R17 ;  /* 0x000000012828b824 */ /* 0x000fe200078e0a11 */
[----:B------:R-:W-:Y:S02]  /*18b0*/  ISETP.GT.U32.AND P3, PT, R17, R70, PT ;  /* 0x000000461100720c */ /* 0x000fe40003f64070 */
[----:B------:R-:W-:-:S06]  /*18c0*/  PRMT R66, RZ, 0x7610, R66 ;  /* 0x00007610ff427816 */ /* 0x000fcc0000000042 */
[----:B------:R-:W5:Y:S01]  /*18d0*/  @P6 LDG.E.U16 R66, desc[UR26][R8.64] ;  /* 0x0000001a08426981 */ /* 0x000f62000c1e1500 */
[--C-:B------:R-:W-:Y:S01]  /*18e0*/  @!P5 IMAD.IADD R14, R14, 0x1, -R17.reuse ;  /* 0x000000010e0ed824 */ /* 0x100fe200078e0a11 */
[C---:B------:R-:W-:Y:S02]  /*18f0*/  ISETP.GT.U32.AND P5, PT, R17.reuse, R72, PT ;  /* 0x000000481100720c */ /* 0x040fe40003fa4070 */
[----:B------:R-:W-:Y:S01]  /*1900*/  ISETP.GT.U32.AND P6, PT, R17, R18, PT ;  /* 0x000000121100720c */ /* 0x000fe20003fc4070 */
[--C-:B------:R-:W-:Y:S01]  /*1910*/  @!P4 IMAD.IADD R12, R12, 0x1, -R17.reuse ;  /* 0x000000010c0cc824 */ /* 0x100fe200078e0a11 */
[----:B------:R-:W-:Y:S01]  /*1920*/  ISETP.GE.AND P4, PT, R21, RZ, PT ;  /* 0x000000ff1500720c */ /* 0x000fe20003f86270 */
[----:B------:R-:W-:Y:S01]  /*1930*/  @!P3 IMAD.IADD R70, R70, 0x1, -R17 ;  /* 0x000000014646b824 */ /* 0x000fe200078e0a11 */
[----:B------:R-:W-:-:S07]  /*1940*/  ISETP.GE.AND P3, PT, R16, RZ, PT ;  /* 0x000000ff1000720c */ /* 0x000fce0003f66270 */
[--C-:B------:R-:W-:Y:S01]  /*1950*/  @!P5 IMAD.IADD R72, R72, 0x1, -R17.reuse ;  /* 0x000000014848d824 */ /* 0x100fe200078e0a11 */
[----:B------:R-:W-:Y:S01]  /*1960*/  ISETP.GE.AND P5, PT, R23, RZ, PT ;  /* 0x000000ff1700720c */ /* 0x000fe20003fa6270 */
[----:B------:R-:W-:Y:S02]  /*1970*/  @!P6 IMAD.IADD R18, R18, 0x1, -R17 ;  /* 0x000000011212e824 */ /* 0x000fe400078e0a11 */
[----:B------:R-:W-:Y:S01]  /*1980*/  @!P4 IMAD.MOV R20, RZ, RZ, -R20 ;  /* 0x000000ffff14c224 */ /* 0x000fe200078e0a14 */
[----:B------:R-:W-:Y:S01]  /*1990*/  ISETP.GE.AND P4, PT, R27, RZ, PT ;  /* 0x000000ff1b00720c */ /* 0x000fe20003f86270 */
[----:B------:R-:W-:Y:S01]  /*19a0*/  @!P3 IMAD.MOV R18, RZ, RZ, -R18 ;  /* 0x000000ffff12b224 */ /* 0x000fe200078e0a12 */
[----:B------:R-:W-:-:S07]  /*19b0*/  ISETP.GE.AND P3, PT, R25, RZ, PT ;  /* 0x000000ff1900720c */ /* 0x000fce0003f66270 */
[----:B------:R-:W-:Y:S01]  /*19c0*/  @!P5 IMAD.MOV R22, RZ, RZ, -R22 ;  /* 0x000000ffff16d224 */ /* 0x000fe200078e0a16 */
[----:B------:R-:W-:-:S03]  /*19d0*/  ISETP.GE.AND P5, PT, R29, RZ, PT ;  /* 0x000000ff1d00720c */ /* 0x000fc60003fa6270 */
        /* <DEDUP_REMOVED lines=15> */
[----:B------:R-:W-:Y:S02]  /*1ad0*/  ISETP.GE.AND P3, PT, R44, RZ, PT ;  /* 0x000000ff2c00720c */ /* 0x000fe40003f66270 */
[----:B------:R-:W-:-:S05]  /*1ae0*/  LOP3.LUT R13, R37, 0xc0, RZ, 0xc0, !PT ;  /* 0x000000c0250d7812 */ /* 0x000fca00078ec0ff */
[----:B------:R-:W-:Y:S01]  /*1af0*/  @!P5 IMAD.MOV R42, RZ, RZ, -R42 ;  /* 0x000000ffff2ad224 */ /* 0x000fe200078e0a2a */
[----:B------:R-:W-:-:S03]  /*1b00*/  ISETP.GE.AND P5, PT, R58, RZ, PT ;  /* 0x000000ff3a00720c */ /* 0x000fc60003fa6270 */
[----:B------:R-:W-:Y:S01]  /*1b10*/  @!P4 IMAD.MOV R70, RZ, RZ, -R70 ;  /* 0x000000ffff46c224 */ /* 0x000fe200078e0a46 */
[----:B------:R-:W-:Y:S01]  /*1b20*/  ISETP.NE.AND P4, PT, R15, RZ, PT ;  /* 0x000000ff0f00720c */ /* 0x000fe20003f85270 */
[----:B------:R-:W-:Y:S01]  /*1b30*/  @!P3 IMAD.MOV R14, RZ, RZ, -R14 ;  /* 0x000000ffff0eb224 */ /* 0x000fe200078e0a0e */
[----:B------:R-:W-:Y:S02]  /*1b40*/  ISETP.GE.AND P3, PT, R19, RZ, PT ;  /* 0x000000ff1300720c */ /* 0x000fe40003f66270 */
[----:B------:R-:W-:Y:S02]  /*1b50*/  LOP3.LUT R59, R37, 0x1f, RZ, 0xc0, !PT ;  /* 0x0000001f253b7812 */ /* 0x000fe400078ec0ff */
[----:B------:R-:W-:Y:S01]  /*1b60*/  LOP3.LUT R15, RZ, R15, RZ, 0x33, !PT ;  /* 0x0000000fff0f7212 */ /* 0x000fe200078e33ff */
[----:B------:R-:W-:Y:S01]  /*1b70*/  IMAD.SHL.U32 R58, R0, 0x2, RZ ;  /* 0x00000002003a7824 */ /* 0x000fe200078e00ff */
[----:B------:R-:W-:Y:S01]  /*1b80*/  SHF.R.U32.HI R13, RZ, 0x2, R13 ;  /* 0x00000002ff0d7819 */ /* 0x000fe2000001160d */
[----:B------:R-:W-:Y:S01]  /*1b90*/  IMAD R45, R59, R53, RZ ;  /* 0x000000353b2d7224 */ /* 0x000fe200078e02ff */
[----:B------:R-:W-:Y:S01]  /*1ba0*/  SEL R16, R15, R18, !P4 ;  /* 0x000000120f107207 */ /* 0x000fe20006000000 */
[----:B------:R-:W-:Y:S01]  /*1bb0*/  @!P5 IMAD.MOV R12, RZ, RZ, -R12 ;  /* 0x000000ffff0cd224 */ /* 0x000fe200078e0a0c */
[----:B------:R-:W-:-:S02]  /*1bc0*/  LOP3.LUT R58, R58, R13, RZ, 0x3c, !PT ;  /* 0x0000000d3a3a7212 */ /* 0x000fc400078e3cff */
[C---:B------:R-:W-:Y:S01]  /*1bd0*/  SEL R13, R15.reuse, R24, !P4 ;  /* 0x000000180f0d7207 */ /* 0x040fe20006000000 */
[----:B--2---:R-:W-:Y:S01]  /*1be0*/  IMAD R16, R16, UR6, RZ ;  /* 0x0000000610107c24 */ /* 0x004fe2000f8e02ff */
[C---:B------:R-:W-:Y:S02]  /*1bf0*/  SEL R20, R15.reuse, R20, !P4 ;  /* 0x000000140f147207 */ /* 0x040fe40006000000 */
[C---:B------:R-:W-:Y:S02]  /*1c00*/  SEL R22, R15.reuse, R22, !P4 ;  /* 0x000000160f167207 */ /* 0x040fe40006000000 */
[----:B------:R-:W-:Y:S02]  /*1c10*/  SEL R24, R15, R14, !P4 ;  /* 0x0000000e0f187207 */ /* 0x000fe40006000000 */
[----:B------:R-:W-:Y:S01]  /*1c20*/  LEA R41, P5, R45, UR10, 0x1 ;  /* 0x0000000a2d297c11 */ /* 0x000fe2000f8a08ff */
[----:B------:R-:W-:Y:S01]  /*1c30*/  @!P3 IMAD.MOV R72, RZ, RZ, -R72 ;  /* 0x000000ffff48b224 */ /* 0x000fe200078e0a48 */
[C---:B------:R-:W-:Y:S01]  /*1c40*/  SEL R18, R15.reuse, R28, !P4 ;  /* 0x0000001c0f127207 */ /* 0x040fe20006000000 */
[----:B------:R-:W-:Y:S01]  /*1c50*/  IMAD R20, R20, UR6, RZ ;  /* 0x0000000614147c24 */ /* 0x000fe2000f8e02ff */
[C---:B------:R-:W-:Y:S01]  /*1c60*/  SEL R44, R15.reuse, R12, !P4 ;  /* 0x0000000c0f2c7207 */ /* 0x040fe20006000000 */
[----:B------:R-:W-:Y:S01]  /*1c70*/  IMAD R22, R22, UR6, RZ ;  /* 0x0000000616167c24 */ /* 0x000fe2000f8e02ff */
[----:B------:R-:W-:Y:S01]  /*1c80*/  SEL R17, R15, R26, !P4 ;  /* 0x0000001a0f117207 */ /* 0x000fe20006000000 */
[----:B------:R-:W-:Y:S01]  /*1c90*/  IMAD R24, R24, UR6, RZ ;  /* 0x0000000618187c24 */ /* 0x000fe2000f8e02ff */
[----:B------:R-:W-:-:S02]  /*1ca0*/  LEA.HI.X.SX32 R45, R45, UR11, 0x1, P5 ;  /* 0x0000000b2d2d7c11 */ /* 0x000fc4000a8f0eff */
[----:B------:R-:W-:Y:S01]  /*1cb0*/  LEA R12, P3, R16, R41, 0x1 ;  /* 0x00000029100c7211 */ /* 0x000fe200078608ff */
[----:B------:R-:W-:Y:S01]  /*1cc0*/  IMAD R26, R13, UR6, RZ ;  /* 0x000000060d1a7c24 */ /* 0x000fe2000f8e02ff */
[C---:B------:R-:W-:Y:S01]  /*1cd0*/  SEL R19, R15.reuse, R30, !P4 ;  /* 0x0000001e0f137207 */ /* 0x040fe20006000000 */
[----:B------:R-:W-:Y:S01]  /*1ce0*/  IMAD R30, R18, UR6, RZ ;  /* 0x00000006121e7c24 */ /* 0x000fe2000f8e02ff */
[----:B------:R-:W-:Y:S01]  /*1cf0*/  SEL R25, R15, R38, !P4 ;  /* 0x000000260f197207 */ /* 0x000fe20006000000 */
[----:B------:R-:W-:Y:S01]  /*1d00*/  IMAD R28, R17, UR6, RZ ;  /* 0x00000006111c7c24 */ /* 0x000fe2000f8e02ff */
[C---:B------:R-:W-:Y:S02]  /*1d10*/  SEL R21, R15.reuse, R32, !P4 ;  /* 0x000000200f157207 */ /* 0x040fe40006000000 */
[C---:B------:R-:W-:Y:S02]  /*1d20*/  SEL R23, R15.reuse, R34, !P4 ;  /* 0x000000220f177207 */ /* 0x040fe40006000000 */
[----:B------:R-:W-:-:S02]  /*1d30*/  SEL R27, R15, R40, !P4 ;  /* 0x000000280f1b7207 */ /* 0x000fc40006000000 */
[C---:B------:R-:W-:Y:S02]  /*1d40*/  SEL R29, R15.reuse, R42, !P4 ;  /* 0x0000002a0f1d7207 */ /* 0x040fe40006000000 */
[C---:B------:R-:W-:Y:S02]  /*1d50*/  SEL R38, R15.reuse, R70, !P4 ;  /* 0x000000460f267207 */ /* 0x040fe40006000000 */
[----:B------:R-:W-:Y:S02]  /*1d60*/  SEL R74, R15, R72, !P4 ;  /* 0x000000480f4a7207 */ /* 0x000fe40006000000 */
[----:B------:R-:W-:Y:S02]  /*1d70*/  LEA.HI.X.SX32 R13, R16, R45, 0x1, P3 ;  /* 0x0000002d100d7211 */ /* 0x000fe400018f0eff */
[-C--:B------:R-:W-:Y:S02]  /*1d80*/  LEA R14, P5, R20, R41.reuse, 0x1 ;  /* 0x00000029140e7211 */ /* 0x080fe400078a08ff */
[----:B------:R-:W-:-:S02]  /*1d90*/  LEA R16, P3, R22, R41, 0x1 ;  /* 0x0000002916107211 */ /* 0x000fc400078608ff */
[----:B------:R-:W-:Y:S01]  /*1da0*/  LEA R18, P4, R24, R41, 0x1 ;  /* 0x0000002918127211 */ /* 0x000fe200078808ff */
[----:B------:R-:W-:Y:S01]  /*1db0*/  IMAD R32, R19, UR6, RZ ;  /* 0x0000000613207c24 */ /* 0x000fe2000f8e02ff */
[-C--:B------:R-:W-:Y:S01]  /*1dc0*/  LEA.HI.X.SX32 R15, R20, R45.reuse, 0x1, P5 ;  /* 0x0000002d140f7211 */ /* 0x080fe200028f0eff */
[----:B------:R-:W-:Y:S01]  /*1dd0*/  IMAD R34, R21, UR6, RZ ;  /* 0x0000000615227c24 */ /* 0x000fe2000f8e02ff */
[-C--:B------:R-:W-:Y:S01]  /*1de0*/  LEA.HI.X.SX32 R17, R22, R45.reuse, 0x1, P3 ;  /* 0x0000002d16117211 */ /* 0x080fe200018f0eff */
[----:B------:R-:W-:Y:S01]  /*1df0*/  IMAD R38, R38, UR6, RZ ;  /* 0x0000000626267c24 */ /* 0x000fe2000f8e02ff */
        /* <DEDUP_REMOVED lines=14> */
[----:B---3--:R-:W-:-:S04]  /*1ee0*/  @!UP0 UIADD3 UR4, UPT, UPT, -UR7, 0x100000, URZ ;  /* 0x0010000007048890 */ /* 0x008fc8000fffe1ff */
[----:B------:R-:W-:Y:S02]  /*1ef0*/  @!UP0 USHF.L.U32 UR5, UR4, 0xb, URZ ;  /* 0x0000000b04058899 */ /* 0x000fe400080006ff */
[----:B------:R-:W-:Y:S01]  /*1f00*/  @!UP0 USHF.L.U32 UR4, UR4, 0x1, URZ ;  /* 0x0000000104048899 */ /* 0x000fe200080006ff */
[----:B------:R-:W-:Y:S01]  /*1f10*/  IMAD R72, R29, UR6, RZ ;  /* 0x000000061d487c24 */ /* 0x000fe2000f8e02ff */
[-C--:B------:R-:W-:Y:S02]  /*1f20*/  LEA.HI.X.SX32 R27, R38, R45.reuse, 0x1, P5 ;  /* 0x0000002d261b7211 */ /* 0x080fe400028f0eff */
[-C--:B------:R-:W-:Y:S02]  /*1f30*/  LEA.HI.X.SX32 R29, R32, R45.reuse, 0x1, P3 ;  /* 0x0000002d201d7211 */ /* 0x080fe400018f0eff */
[----:B------:R-:W-:Y:S01]  /*1f40*/  LEA.HI.X.SX32 R31, R34, R45, 0x1, P4 ;  /* 0x0000002d221f7211 */ /* 0x000fe200020f0eff */
[----:B------:R-:W-:Y:S01]  /*1f50*/  IMAD R74, R74, UR6, RZ ;  /* 0x000000064a4a7c24 */ /* 0x000fe2000f8e02ff */
[----:B------:R-:W-:-:S02]  /*1f60*/  LEA R32, P3, R42, R41, 0x1 ;  /* 0x000000292a207211 */ /* 0x000fc400078608ff */
[-C--:B------:R-:W-:Y:S02]  /*1f70*/  LEA R34, P4, R44, R41.reuse, 0x1 ;  /* 0x000000292c227211 */ /* 0x080fe400078808ff */
[----:B------:R-:W-:Y:S01]  /*1f80*/  LEA R38, P5, R40, R41, 0x1 ;  /* 0x0000002928267211 */ /* 0x000fe200078a08ff */
[----:B------:R-:W-:Y:S01]  /*1f90*/  VOTEU.ALL UP1, P2 ;  /* 0x0000000000ff7886 */ /* 0x000fe20001020000 */
[-C--:B------:R-:W-:Y:S02]  /*1fa0*/  LEA.HI.X.SX32 R33, R42, R45.reuse, 0x1, P3 ;  /* 0x0000002d2a217211 */ /* 0x080fe400018f0eff */
[-C--:B------:R-:W-:Y:S02]  /*1fb0*/  LEA.HI.X.SX32 R35, R44, R45.reuse, 0x1, P4 ;  /* 0x0000002d2c237211 */ /* 0x080fe400020f0eff */
[----:B------:R-:W-:Y:S01]  /*1fc0*/  LEA.HI.X.SX32 R39, R40, R45, 0x1, P5 ;  /* 0x0000002d28277211 */ /* 0x000fe200028f0eff */
[----:B------:R0:W1:Y:S01]  /*1fd0*/  @!UP1 SYNCS.EXCH.64 URZ, [UR13+0x6008], UR4 ;  /* 0x006008040dff95b2 */ /* 0x0000620008000100 */
[----:B------:R-:W-:-:S02]  /*1fe0*/  ISETP.LT.AND P0, PT, R59, R54, P0 ;  /* 0x000000363b00720c */ /* 0x000fc40000701270 */
[-C--:B------:R-:W-:Y:S02]  /*1ff0*/  LEA R40, P3, R70, R41.reuse, 0x1 ;  /* 0x0000002946287211 */ /* 0x080fe400078608ff */
[-C--:B------:R-:W-:Y:S02]  /*2000*/  LEA R42, P4, R72, R41.reuse, 0x1 ;  /* 0x00000029482a7211 */ /* 0x080fe400078808ff */
[----:B------:R-:W-:Y:S01]  /*2010*/  LEA R44, P5, R74, R41, 0x1 ;  /* 0x000000294a2c7211 */ /* 0x000fe200078a08ff */
[----:B----4-:R2:W-:Y:S01]  /*2020*/  STS.U16 [R58+UR13+0x4800], R51 ;  /* 0x004800333a007988 */ /* 0x0105e2000800040d */
[-C--:B------:R-:W-:Y:S02]  /*2030*/  LEA.HI.X.SX32 R41, R70, R45.reuse, 0x1, P3 ;  /* 0x0000002d46297211 */ /* 0x080fe400018f0eff */
[-C--:B------:R-:W-:Y:S01]  /*2040*/  LEA.HI.X.SX32 R43, R72, R45.reuse, 0x1, P4 ;  /* 0x0000002d482b7211 */ /* 0x080fe200020f0eff */
[----:B------:R3:W-:Y:S01]  /*2050*/  STS.U16 [R58+UR13+0x4400], R75 ;  /* 0x0044004b3a007988 */ /* 0x0007e2000800040d */
[----:B------:R-:W-:-:S02]  /*2060*/  LEA.HI.X.SX32 R45, R74, R45, 0x1, P5 ;  /* 0x0000002d4a2d7211 */ /* 0x000fc400028f0eff */
[----:B------:R-:W-:Y:S02]  /*2070*/  PRMT R72, RZ, 0x7610, R72 ;  /* 0x00007610ff487816 */ /* 0x000fe40000000048 */
[----:B------:R-:W-:Y:S02]  /*2080*/  PRMT R74, RZ, 0x7610, R74 ;  /* 0x00007610ff4a7816 */ /* 0x000fe4000000004a */
[----:B--2---:R-:W-:Y:S02]  /*2090*/  PRMT R51, RZ, 0x7610, R51 ;  /* 0x00007610ff337816 */ /* 0x004fe40000000033 */
[----:B------:R-:W2:Y:S01]  /*20a0*/  @P0 LDG.E.U16 R72, desc[UR26][R12.64] ;  /* 0x0000001a0c480981 */ /* 0x000ea2000c1e1500 */
[----:B---3--:R-:W-:-:S03]  /*20b0*/  PRMT R75, RZ, 0x7610, R75 ;  /* 0x00007610ff4b7816 */ /* 0x008fc6000000004b */
[----:B------:R-:W3:Y:S04]  /*20c0*/  @P0 LDG.E.U16 R74, desc[UR26][R14.64] ;  /* 0x0000001a0e4a0981 */ /* 0x000ee8000c1e1500 */
[----:B------:R-:W4:Y:S04]  /*20d0*/  @P0 LDG.E.U16 R51, desc[UR26][R18.64] ;  /* 0x0000001a12330981 */ /* 0x000f28000c1e1500 */
[----:B------:R-:W4:Y:S01]  /*20e0*/  @P0 LDG.E.U16 R75, desc[UR26][R20.64] ;  /* 0x0000001a144b0981 */ /* 0x000f22000c1e1500 */
[----:B------:R-:W-:-:S03]  /*20f0*/  LOP3.LUT R55, R58, 0x40, RZ, 0x3c, !PT ;  /* 0x000000403a377812 */ /* 0x000fc600078e3cff */
[----:B-----5:R5:W-:Y:S04]  /*2100*/  STS.U16 [R58+UR13+0x4c00], R57 ;  /* 0x004c00393a007988 */ /* 0x020be8000800040d */
[----:B------:R-:W-:Y:S01]  /*2110*/  STS.U16 [R58+UR13+0x4000], R77 ;  /* 0x0040004d3a007988 */ /* 0x000fe2000800040d */
[----:B-----5:R-:W-:-:S03]  /*2120*/  PRMT R57, RZ, 0x7610, R57 ;  /* 0x00007610ff397816 */ /* 0x020fc60000000039 */
[----:B------:R5:W-:Y:S04]  /*2130*/  STS.U16 [R55+UR13+0x4a00], R62 ;  /* 0x004a003e37007988 */ /* 0x000be8000800040d */
[----:B------:R-:W4:Y:S04]  /*2140*/  @P0 LDG.E.U16 R57, desc[UR26][R22.64] ;  /* 0x0000001a16390981 */ /* 0x000f28000c1e1500 */
[----:B------:R0:W-:Y:S01]  /*2150*/  STS.U16 [R55+UR13+0x4600], R68 ;  /* 0x0046004437007988 */ /* 0x0001e2000800040d */
[----:B-----5:R-:W-:-:S06]  /*2160*/  PRMT R62, RZ, 0x7610, R62 ;  /* 0x00007610ff3e7816 */ /* 0x020fcc000000003e */
[----:B------:R-:W5:Y:S01]  /*2170*/  @P0 LDG.E.U16 R62, desc[UR26][R24.64] ;  /* 0x0000001a183e0981 */ /* 0x000f62000c1e1500 */
[----:B0-----:R-:W-:-:S03]  /*2180*/  PRMT R68, RZ, 0x7610, R68 ;  /* 0x00007610ff447816 */ /* 0x001fc60000000044 */
[----:B------:R0:W-:Y:S04]  /*2190*/  STS.U16 [R55+UR13+0x4e00], R64 ;  /* 0x004e004037007988 */ /* 0x0001e8000800040d */
[----:B------:R-:W5:Y:S01]  /*21a0*/  @P0 LDG.E.U16 R68, desc[UR26][R32.64] ;  /* 0x0000001a20440981 */ /* 0x000f62000c1e1500 */
[----:B------:R-:W-:Y:S02]  /*21b0*/  PRMT R76, RZ, 0x7610, R76 ;  /* 0x00007610ff4c7816 */ /* 0x000fe4000000004c */
[----:B0-----:R-:W-:Y:S02]  /*21c0*/  PRMT R64, RZ, 0x7610, R64 ;  /* 0x00007610ff407816 */ /* 0x001fe40000000040 */
[----:B------:R-:W-:Y:S02]  /*21d0*/  PRMT R70, RZ, 0x7610, R70 ;  /* 0x00007610ff467816 */ /* 0x000fe40000000046 */
[----:B------:R-:W5:Y:S01]  /*21e0*/  @P0 LDG.E.U16 R76, desc[UR26][R16.64] ;  /* 0x0000001a104c0981 */ /* 0x000f62000c1e1500 */
[----:B------:R-:W-:-:S03]  /*21f0*/  PRMT R77, RZ, 0x7610, R77 ;  /* 0x00007610ff4d7816 */ /* 0x000fc6000000004d */
[----:B------:R-:W5:Y:S04]  /*2200*/  @P0 LDG.E.U16 R64, desc[UR26][R28.64] ;  /* 0x0000001a1c400981 */ /* 0x000f68000c1e1500 */
[----:B------:R-:W5:Y:S04]  /*2210*/  @P0 LDG.E.U16 R70, desc[UR26][R26.64] ;  /* 0x0000001a1a460981 */ /* 0x000f68000c1e1500 */
[----:B------:R-:W5:Y:S04]  /*2220*/  @P0 LDG.E.U16 R77, desc[UR26][R44.64] ;  /* 0x0000001a2c4d0981 */ /* 0x000f68000c1e1500 */
[----:B------:R0:W-:Y:S02]  /*2230*/  STS.U16 [R55+UR13+0x4200], R66 ;  /* 0x0042004237007988 */ /* 0x0001e4000800040d */
[----:B0-----:R-:W-:-:S06]  /*2240*/  PRMT R66, RZ, 0x7610, R66 ;  /* 0x00007610ff427816 */ /* 0x001fcc0000000042 */
[----:B------:R-:W5:Y:S04]  /*2250*/  @P0 LDG.E.U16 R66, desc[UR26][R30.64] ;  /* 0x0000001a1e420981 */ /* 0x000f68000c1e1500 */
[----:B--2---:R0:W-:Y:S04]  /*2260*/  STS.U16 [R58+UR13], R72 ;  /* 0x000000483a007988 */ /* 0x0041e8000800040d */
[----:B---3--:R2:W-:Y:S04]  /*2270*/  STS.U16 [R58+UR13+0x200], R74 ;  /* 0x0002004a3a007988 */ /* 0x0085e8000800040d */
[----:B----4-:R3:W-:Y:S01]  /*2280*/  STS.U16 [R58+UR13+0x600], R51 ;  /* 0x000600333a007988 */ /* 0x0107e2000800040d */
[----:B0-----:R-:W-:-:S03]  /*2290*/  PRMT R72, RZ, 0x7610, R72 ;  /* 0x00007610ff487816 */ /* 0x001fc60000000048 */
[----:B------:R0:W-:Y:S01]  /*22a0*/  STS.U16 [R58+UR13+0x800], R75 ;  /* 0x0008004b3a007988 */ /* 0x0001e2000800040d */
[----:B--2---:R-:W-:-:S03]  /*22b0*/  PRMT R74, RZ, 0x7610, R74 ;  /* 0x00007610ff4a7816 */ /* 0x004fc6000000004a */
[----:B------:R-:W2:Y:S01]  /*22c0*/  @P0 LDG.E.U16 R72, desc[UR26][R34.64] ;  /* 0x0000001a22480981 */ /* 0x000ea2000c1e1500 */
[----:B---3--:R-:W-:-:S03]  /*22d0*/  PRMT R51, RZ, 0x7610, R51 ;  /* 0x00007610ff337816 */ /* 0x008fc60000000033 */
[----:B------:R-:W3:Y:S01]  /*22e0*/  @P0 LDG.E.U16 R74, desc[UR26][R38.64] ;  /* 0x0000001a264a0981 */ /* 0x000ee2000c1e1500 */
[----:B0-----:R-:W-:-:S03]  /*22f0*/  PRMT R75, RZ, 0x7610, R75 ;  /* 0x00007610ff4b7816 */ /* 0x001fc6000000004b */
[----:B------:R-:W4:Y:S04]  /*2300*/  @P0 LDG.E.U16 R51, desc[UR26][R40.64] ;  /* 0x0000001a28330981 */ /* 0x000f28000c1e1500 */
[----:B------:R-:W4:Y:S04]  /*2310*/  @P0 LDG.E.U16 R75, desc[UR26][R42.64] ;  /* 0x0000001a2a4b0981 */ /* 0x000f28000c1e1500 */
[----:B------:R0:W-:Y:S02]  /*2320*/  STS.U16 [R58+UR13+0xa00], R57 ;  /* 0x000a00393a007988 */ /* 0x0001e4000800040d */
[----:B0-----:R-:W-:-:S02]  /*2330*/  SHF.R.S32.HI R57, RZ, 0x1f, R46 ;  /* 0x0000001fff397819 */ /* 0x001fc4000001142e */
[----:B-----5:R0:W-:Y:S04]  /*2340*/  STS.U16 [R58+UR13+0xc00], R62 ;  /* 0x000c003e3a007988 */ /* 0x0201e8000800040d */
[----:B------:R5:W-:Y:S01]  /*2350*/  STS.U16 [R58+UR13+0x1400], R68 ;  /* 0x001400443a007988 */ /* 0x000be2000800040d */
[----:B0-----:R-:W-:Y:S02]  /*2360*/  SHF.L.U64.HI R62, R46, 0x1, R57 ;  /* 0x000000012e3e7819 */ /* 0x001fe40000010239 */
[----:B------:R-:W-:Y:S02]  /*2370*/  SHF.R.S32.HI R57, RZ, 0x1f, R48 ;  /* 0x0000001fff397819 */ /* 0x000fe40000011430 */
[----:B------:R-:W-:Y:S02]  /*2380*/  SHF.R.S32.HI R46, RZ, 0x1f, R49 ;  /* 0x0000001fff2e7819 */ /* 0x000fe40000011431 */
[----:B-----5:R-:W-:-:S04]  /*2390*/  LEA R68, P0, R48, R47, 0x1 ;  /* 0x0000002f30447211 */ /* 0x020fc800078008ff */
[-C--:B------:R-:W-:Y:S02]  /*23a0*/  LEA.HI.X R48, R48, R62.reuse, R57, 0x1, P0 ;  /* 0x0000003e30307211 */ /* 0x080fe400000f0c39 */
[CC--:B------:R-:W-:Y:S01]  /*23b0*/  LEA R57, P0, R49.reuse, R47.reuse, 0x1 ;  /* 0x0000002f31397211 */ /* 0x0c0fe200078008ff */
[----:B------:R0:W-:Y:S03]  /*23c0*/  STS.U16 [R58+UR13+0x1000], R64 ;  /* 0x001000403a007988 */ /* 0x0001e6000800040d */
[----:B------:R-:W-:Y:S02]  /*23d0*/  LEA.HI.X R46, R49, R62, R46, 0x1, P0 ;  /* 0x0000003e312e7211 */ /* 0x000fe400000f0c2e */
[----:B------:R-:W-:Y:S01]  /*23e0*/  SHF.R.S32.HI R49, RZ, 0x1f, R50 ;  /* 0x0000001fff317819 */ /* 0x000fe20000011432 */
[----:B------:R-:W-:Y:S01]  /*23f0*/  STS.U16 [R58+UR13+0x400], R76 ;  /* 0x0004004c3a007988 */ /* 0x000fe2000800040d */
[----:B0-----:R-:W-:-:S03]  /*2400*/  LEA R64, P0, R50, R47, 0x1 ;  /* 0x0000002f32407211 */ /* 0x001fc600078008ff */
[----:B------:R-:W-:Y:S04]  /*2410*/  STS.U16 [R58+UR13+0xe00], R70 ;  /* 0x000e00463a007988 */ /* 0x000fe8000800040d */
[----:B------:R-:W-:Y:S01]  /*2420*/  STS.U16 [R58+UR13+0x1e00], R77 ;  /* 0x001e004d3a007988 */ /* 0x000fe2000800040d */
[----:B------:R-:W-:Y:S02]  /*2430*/  LEA.HI.X R49, R50, R62, R49, 0x1, P0 ;  /* 0x0000003e32317211 */ /* 0x000fe400000f0c31 */
[----:B------:R-:W-:-:S04]  /*2440*/  SHF.R.S32.HI R50, RZ, 0x1f, R60 ;  /* 0x0000001fff327819 */ /* 0x000fc8000001143c */
[----:B------:R-:W-:-:S04]  /*2450*/  LEA.HI R50, R50, R60, RZ, 0x5 ;  /* 0x0000003c32327211 */ /* 0x000fc800078f28ff */
[----:B------:R-:W-:Y:S01]  /*2460*/  SHF.R.S32.HI R50, RZ, 0x5, R50 ;  /* 0x00000005ff327819 */ /* 0x000fe20000011432 */
[----:B------:R0:W-:Y:S02]  /*2470*/  STS.U16 [R58+UR13+0x1200], R66 ;  /* 0x001200423a007988 */ /* 0x0001e4000800040d */
[----:B0-----:R-:W-:Y:S02]  /*2480*/  LEA R66, P0, R56, R47, 0x1 ;  /* 0x0000002f38427211 */ /* 0x001fe400078008ff */
[----:B------:R-:W-:-:S04]  /*2490*/  SHF.R.S32.HI R47, RZ, 0x1f, R56 ;  /* 0x0000001fff2f7819 */ /* 0x000fc80000011438 */
[----:B------:R-:W-:Y:S02]  /*24a0*/  LEA.HI.X R47, R56, R62, R47, 0x1, P0 ;  /* 0x0000003e382f7211 */ /* 0x000fe400000f0c2f */
[----:B------:R-:W-:Y:S02]  /*24b0*/  ISETP.NE.U32.AND P0, PT, RZ, UR16, PT ;  /* 0x00000010ff007c0c */ /* 0x000fe4000bf05070 */
[----:B------:R-:W-:Y:S02]  /*24c0*/  VIMNMX R62, PT, PT, R50, 0x1, !PT ;  /* 0x00000001323e7848 */ /* 0x000fe40007fe0100 */
[----:B------:R-:W-:Y:S02]  /*24d0*/  ISETP.LT.OR P4, PT, R60, 0x20, P0 ;  /* 0x000000203c00780c */ /* 0x000fe40000781670 */
[----:B------:R-:W-:Y:S02]  /*24e0*/  IADD3 R56, P6, PT, R68, UR8, RZ ;  /* 0x0000000844387c10 */ /* 0x000fe4000ffde0ff */
[----:B------:R-:W-:-:S02]  /*24f0*/  IADD3 R50, P5, PT, R57, UR8, RZ ;  /* 0x0000000839327c10 */ /* 0x000fc4000ffbe0ff */
[----:B------:R-:W-:Y:S02]  /*2500*/  IADD3.X R57, PT, PT, R48, UR9, RZ, P6, !PT ;  /* 0x0000000930397c10 */ /* 0x000fe4000b7fe4ff */
[----:B------:R-:W-:Y:S01]  /*2510*/  IADD3 R48, P6, PT, R64, UR8, RZ ;  /* 0x0000000840307c10 */ /* 0x000fe2000ffde0ff */
[----:B------:R-:W-:Y:S01]  /*2520*/  VIADD R62, R62, 0xffffffff ;  /* 0xffffffff3e3e7836 */ /* 0x000fe20000000000 */
[----:B------:R-:W-:Y:S02]  /*2530*/  UMOV UR6, URZ ;  /* 0x000000ff00067c82 */ /* 0x000fe40008000000 */
[----:B------:R-:W-:Y:S01]  /*2540*/  IADD3.X R49, PT, PT, R49, UR9, RZ, P6, !PT ;  /* 0x0000000931317c10 */ /* 0x000fe2000b7fe4ff */
[----:B------:R-:W-:Y:S01]  /*2550*/  IMAD.SHL.U32 R77, R53, 0x20, RZ ;  /* 0x00000020354d7824 */ /* 0x000fe200078e00ff */
[----:B------:R-:W-:Y:S01]  /*2560*/  ISETP.NE.U32.AND P3, PT, R62, RZ, PT ;  /* 0x000000ff3e00720c */ /* 0x000fe20003f65070 */
[----:B--2---:R-:W-:Y:S04]  /*2570*/  STS.U16 [R58+UR13+0x1600], R72 ;  /* 0x001600483a007988 */ /* 0x004fe8000800040d */
[----:B---3--:R-:W-:Y:S04]  /*2580*/  STS.U16 [R58+UR13+0x1800], R74 ;  /* 0x0018004a3a007988 */ /* 0x008fe8000800040d */
[----:B----4-:R0:W-:Y:S04]  /*2590*/  STS.U16 [R58+UR13+0x1a00], R51 ;  /* 0x001a00333a007988 */ /* 0x0101e8000800040d */
[----:B------:R2:W-:Y:S01]  /*25a0*/  STS.U16 [R58+UR13+0x1c00], R75 ;  /* 0x001c004b3a007988 */ /* 0x0005e2000800040d */
[----:B-1----:R1:W-:Y:S06]  /*25b0*/  MEMBAR.ALL.CTA ;  /* 0x0000000000007992 */ /* 0x0023ec0000008000 */
[----:B-1----:R-:W1:Y:S01]  /*25c0*/  FENCE.VIEW.ASYNC.S ;  /* 0x00000000000073c6 */ /* 0x002e620000000000 */
[----:B0-----:R-:W-:Y:S01]  /*25d0*/  IADD3.X R51, PT, PT, R46, UR9, RZ, P5, !PT ;  /* 0x000000092e337c10 */ /* 0x001fe2000affe4ff */
[----:B-1----:R-:W-:Y:S01]  /*25e0*/  BAR.SYNC.DEFER_BLOCKING 0x0 ;  /* 0x0000000000007b1d */ /* 0x002fe20000010000 */
[----:B------:R-:W-:Y:S01]  /*25f0*/  IADD3 R46, P5, PT, R66, UR8, RZ ;  /* 0x00000008422e7c10 */ /* 0x000fe2000ffbe0ff */
[----:B--2---:R-:W-:-:S03]  /*2600*/  IMAD.SHL.U32 R75, R52, 0x20, RZ ;  /* 0x00000020344b7824 */ /* 0x004fc600078e00ff */
[----:B------:R-:W-:Y:S01]  /*2610*/  IADD3.X R47, PT, PT, R47, UR9, RZ, P5, !PT ;  /* 0x000000092f2f7c10 */ /* 0x000fe2000affe4ff */
[----:B------:R-:W-:Y:S08]  /*2620*/  @P4 BRA `(.L_x_6) ;  /* 0x0000000000684947 */ /* 0x000ff00003800000 */
[----:B------:R-:W-:Y:S02]  /*2630*/  UIADD3 UR4, UPT, UPT, UR13, 0x4000, URZ ;  /* 0x000040000d047890 */ /* 0x000fe4000fffe0ff */
[----:B------:R-:W-:Y:S02]  /*2640*/  USHF.R.U32.HI UR10, URZ, 0x4, UR13 ;  /* 0x00000004ff0a7899 */ /* 0x000fe4000801160d */
[----:B------:R-:W-:Y:S02]  /*2650*/  USHF.R.U32.HI UR4, URZ, 0x4, UR4 ;  /* 0x00000004ff047899 */ /* 0x000fe40008011604 */
[----:B------:R-:W-:Y:S02]  /*2660*/  USGXT.U32 UR10, UR10, 0xe ;  /* 0x0000000e0a0a789a */ /* 0x000fe40008000000 */
[----:B------:R-:W-:Y:S01]  /*2670*/  USGXT.U32 UR8, UR4, 0xe ;  /* 0x0000000e0408789a */ /* 0x000fe20008000000 */
[----:B------:R-:W-:Y:S01]  /*2680*/  UMOV UR16, 0x80 ;  /* 0x0000008000107882 */ /* 0x000fe20000000000 */
[----:B------:R-:W-:Y:S01]  /*2690*/  UMOV UR17, 0x40004040 ;  /* 0x4000404000117882 */ /* 0x000fe20000000000 */
[----:B------:R-:W-:Y:S01]  /*26a0*/  UMOV UR18, 0xfffffffe ;  /* 0xfffffffe00127882 */ /* 0x000fe20000000000 */
[----:B------:R-:W-:Y:S01]  /*26b0*/  UMOV UR19, 0x7fffbfdf ;  /* 0x7fffbfdf00137882 */ /* 0x000fe20000000000 */
[----:B------:R-:W-:Y:S01]  /*26c0*/  UMOV UR11, URZ ;  /* 0x000000ff000b7c82 */ /* 0x000fe20008000000 */
[----:B------:R-:W-:Y:S01]  /*26d0*/  UMOV UR9, URZ ;  /* 0x000000ff00097c82 */ /* 0x000fe20008000000 */
[----:B------:R-:W-:-:S02]  /*26e0*/  UIADD3.64 UR18, UPT, UPT, UR10, -UR18, URZ ;  /* 0x800000120a127297 */ /* 0x000fc4000fffe0ff */
[----:B------:R-:W-:Y:S01]  /*26f0*/  UIADD3.64 UR16, UPT, UPT, UR8, UR16, URZ ;  /* 0x0000001008107297 */ /* 0x000fe2000fffe0ff */
[----:B------:R-:W-:Y:S01]  /*2700*/  UMOV UR20, 0x0 ;  /* 0x0000000000147882 */ /* 0x000fe20000000000 */
[----:B------:R-:W-:Y:S01]  /*2710*/  UMOV UR21, 0x4208010 ;  /* 0x0420801000157882 */ /* 0x000fe20000000000 */
[----:B------:R-:W-:Y:S01]  /*2720*/  UMOV UR4, UR15 ;  /* 0x0000000f00047c82 */ /* 0x000fe20008000000 */
[----:B------:R-:W-:Y:S01]  /*2730*/  UMOV UR5, URZ ;  /* 0x000000ff00057c82 */ /* 0x000fe20008000000 */
[----:B------:R-:W-:Y:S01]  /*2740*/  UMOV UR11, 0x80004020 ;  /* 0x80004020000b7882 */ /* 0x000fe20000000000 */
[----:B------:R-:W-:Y:S01]  /*2750*/  UMOV UR9, 0x40004040 ;  /* 0x4000404000097882 */ /* 0x000fe20000000000 */
[----:B------:R-:W-:Y:S01]  /*2760*/  UMOV UR22, 0x0 ;  /* 0x0000000000167882 */ /* 0x000fe20000000000 */
[----:B------:R-:W-:Y:S01]  /*2770*/  UMOV UR23, 0x4208010 ;  /* 0x0420801000177882 */ /* 0x000fe20000000000 */
[----:B------:R-:W-:Y:S01]  /*2780*/  UMOV UR4, UR4 ;  /* 0x0000000400047c82 */ /* 0x000fe20008000000 */
[----:B------:R0:W-:Y:S01]  /*2790*/  UTCHMMA gdesc[UR8], gdesc[UR10], tmem[UR12], tmem[UR20], idesc[UR21], !UPT ;  /* 0x00ff140a080075ea */ /* 0x0001e2000f80000c */
[----:B------:R0:W-:Y:S01]  /*27a0*/  UTCHMMA gdesc[UR16], gdesc[UR18], tmem[UR12], tmem[UR22], idesc[UR23], UPT ;  /* 0x00ff1612100075ea */ /* 0x0001e2000b80000c */
[----:B------:R0:W-:Y:S01]  /*27b0*/  UTCBAR [UR4], URZ ;  /* 0x000000ff040073e9 */ /* 0x0001e200080000ff */
[----:B------:R-:W-:Y:S01]  /*27c0*/  NOP ;  /* 0x0000000000007918 */ /* 0x000fe20000000000 */
.L_x_6:
[----:B------:R-:W-:Y:S05]  /*27d0*/  @!P3 BRA `(.L_x_7) ;  /* 0x000000080084b947 */ /* 0x000fea0003800000 */
[----:B0-----:R-:W-:Y:S01]  /*27e0*/  UIADD3 UR4, UPT, UPT, UR13, 0x5000, URZ ;  /* 0x000050000d047890 */ /* 0x001fe2000fffe0ff */
[----:B------:R-:W-:Y:S01]  /*27f0*/  VIADD R54, R54, 0xffffffe0 ;  /* 0xffffffe036367836 */ /* 0x000fe20000000000 */
[----:B------:R-:W-:Y:S01]  /*2800*/  UIADD3 UR5, UPT, UPT, UR13, 0x2000, URZ ;  /* 0x000020000d057890 */ /* 0x000fe2000fffe0ff */
[----:B------:R-:W-:Y:S01]  /*2810*/  IMAD.MOV.U32 R52, RZ, RZ, R56 ;  /* 0x000000ffff347224 */ /* 0x000fe200078e0038 */
[----:B------:R-:W-:Y:S01]  /*2820*/  USHF.R.U32.HI UR4, URZ, 0x4, UR4 ;  /* 0x00000004ff047899 */ /* 0x000fe20008011604 */
[----:B------:R-:W-:Y:S01]  /*2830*/  IMAD.MOV.U32 R53, RZ, RZ, R57 ;  /* 0x000000ffff357224 */ /* 0x000fe200078e0039 */
        /* <DEDUP_REMOVED lines=9> */
[----:B------:R-:W-:-:S02]  /*28d0*/  UIADD3.64 UR16, UPT, UPT, UR8, UR16, URZ ;  /* 0x0000001008107297 */ /* 0x000fc4000fffe0ff */
[----:B------:R-:W-:Y:S01]  /*28e0*/  UIADD3.64 UR18, UPT, UPT, UR10, -UR18, URZ ;  /* 0x800000120a127297 */ /* 0x000fe2000fffe0ff */
[----:B------:R-:W-:Y:S01]  /*28f0*/  UMOV UR5, 0x1 ;  /* 0x0000000100057882 */ /* 0x000fe20000000000 */
[----:B------:R-:W-:-:S10]  /*2900*/  UMOV UR4, URZ ;  /* 0x000000ff00047c82 */ /* 0x000fd40008000000 */
.L_x_10:
[----:B------:R-:W-:-:S06]  /*2910*/  USHF.L.U32 UR6, UR6, 0x1f, URZ ;  /* 0x0000001f06067899 */ /* 0x000fcc00080006ff */
[----:B0-----:R-:W-:-:S04]  /*2920*/  IMAD.U32 R56, RZ, RZ, UR6 ;  /* 0x00000006ff387e24 */ /* 0x001fc8000f8e00ff */
[----:B------:R-:W0:Y:S02]  /*2930*/  SYNCS.PHASECHK.TRANS64.TRYWAIT P3, [UR15], R56 ;  /* 0x00000038ff0075a7 */ /* 0x000e24000806110f */
[----:B0-----:R-:W-:Y:S05]  /*2940*/  @!P3 BRA `(.L_x_8) ;  /* 0x0000001800f8b947 */ /* 0x001fea0003800000 */
.L_x_16:
[-C--:B------:R-:W-:Y:S01]  /*2950*/  ISETP.GE.AND P3, PT, R3, R54.reuse, PT ;  /* 0x000000360300720c */ /* 0x080fe20003f66270 */
[----:B------:R-:W-:Y:S01]  /*2960*/  IMAD.WIDE R6, R75, 0x2, R6 ;  /* 0x000000024b067825 */ /* 0x000fe200078e0206 */
[-C--:B------:R-:W-:Y:S02]  /*2970*/  ISETP.GE.AND P4, PT, R65, R54.reuse, PT ;  /* 0x000000364100720c */ /* 0x080fe40003f86270 */
[----:B------:R-:W-:Y:S01]  /*2980*/  PRMT R57, RZ, 0x7610, R57 ;  /* 0x00007610ff397816 */ /* 0x000fe20000000039 */
[----:B------:R-:W-:Y:S01]  /*2990*/  IMAD.WIDE R10, R75, 0x2, R10 ;  /* 0x000000024b0a7825 */ /* 0x000fe200078e020a */
[----:B------:R-:W-:Y:S02]  /*29a0*/  PRMT R64, RZ, 0x7610, R64 ;  /* 0x00007610ff407816 */ /* 0x000fe40000000040 */
[-C--:B------:R-:W-:Y:S01]  /*29b0*/  ISETP.GE.AND P5, PT, R69, R54.reuse, PT ;  /* 0x000000364500720c */ /* 0x080fe20003fa6270 */
[----:B------:R-:W-:Y:S01]  /*29c0*/  IMAD.WIDE R52, R75, 0x2, R52 ;  /* 0x000000024b347825 */ /* 0x000fe200078e0234 */
[----:B------:R-:W-:-:S02]  /*29d0*/  ISETP.GE.AND P6, PT, R71, R54, PT ;  /* 0x000000364700720c */ /* 0x000fc40003fc6270 */
[----:B------:R-:W-:Y:S01]  /*29e0*/  PRMT R68, RZ, 0x7610, R68 ;  /* 0x00007610ff447816 */ /* 0x000fe20000000044 */
[----:B------:R-:W2:Y:S01]  /*29f0*/  @!P3 LDG.E.U16 R57, desc[UR26][R10.64] ;  /* 0x0000001a0a39b981 */ /* 0x000ea2000c1e1500 */
[----:B------:R-:W-:-:S03]  /*2a00*/  ISETP.GE.AND P3, PT, R63, R54, PT ;  /* 0x000000363f00720c */ /* 0x000fc60003f66270 */
[----:B------:R-:W3:Y:S01]  /*2a10*/  @!P4 LDG.E.U16 R64, desc[UR26][R6.64] ;  /* 0x0000001a0640c981 */ /* 0x000ee2000c1e1500 */
[-C--:B------:R-:W-:Y:S01]  /*2a20*/  ISETP.GE.AND P4, PT, R61, R54.reuse, PT ;  /* 0x000000363d00720c */ /* 0x080fe20003f86270 */
[C---:B------:R-:W-:Y:S01]  /*2a30*/  IMAD.WIDE R48, R75.reuse, 0x2, R48 ;  /* 0x000000024b307825 */ /* 0x040fe200078e0230 */
[----:B------:R-:W-:Y:S01]  /*2a40*/  PRMT R72, RZ, 0x7610, R72 ;  /* 0x00007610ff487816 */ /* 0x000fe20000000048 */
[----:B------:R-:W4:Y:S01]  /*2a50*/  @!P5 LDG.E.U16 R68, desc[UR26][R52.64] ;  /* 0x0000001a3444d981 */ /* 0x000f22000c1e1500 */
[----:B------:R-:W-:Y:S01]  /*2a60*/  PRMT R56, RZ, 0x7610, R56 ;  /* 0x00007610ff387816 */ /* 0x000fe20000000038 */
[C---:B------:R-:W-:Y:S01]  /*2a70*/  IMAD.WIDE R8, R75.reuse, 0x2, R8 ;  /* 0x000000024b087825 */ /* 0x040fe200078e0208 */
[----:B------:R-:W-:Y:S02]  /*2a80*/  PRMT R66, RZ, 0x7610, R66 ;  /* 0x00007610ff427816 */ /* 0x000fe40000000042 */
[----:B------:R-:W5:Y:S01]  /*2a90*/  @!P6 LDG.E.U16 R72, desc[UR26][R48.64] ;  /* 0x0000001a3048e981 */ /* 0x000f62000c1e1500 */
[----:B------:R-:W-:Y:S01]  /*2aa0*/  IMAD.WIDE R4, R75, 0x2, R4 ;  /* 0x000000024b047825 */ /* 0x000fe200078e0204 */
[----:B------:R-:W-:-:S02]  /*2ab0*/  ISETP.GE.AND P5, PT, R73, R54, PT ;  /* 0x000000364900720c */ /* 0x000fc40003fa6270 */
[----:B------:R-:W5:Y:S01]  /*2ac0*/  @!P3 LDG.E.U16 R56, desc[UR26][R8.64] ;  /* 0x0000001a0838b981 */ /* 0x000f62000c1e1500 */
[----:B------:R-:W-:Y:S01]  /*2ad0*/  ISETP.GE.AND P3, PT, R67, R54, PT ;  /* 0x000000364300720c */ /* 0x000fe20003f66270 */
[C---:B------:R-:W-:Y:S01]  /*2ae0*/  IMAD.WIDE R46, R75.reuse, 0x2, R46 ;  /* 0x000000024b2e7825 */ /* 0x040fe200078e022e */
[----:B------:R-:W-:Y:S01]  /*2af0*/  PRMT R70, RZ, 0x7610, R70 ;  /* 0x00007610ff467816 */ /* 0x000fe20000000046 */
[----:B------:R-:W5:Y:S01]  /*2b00*/  @!P4 LDG.E.U16 R66, desc[UR26][R4.64] ;  /* 0x0000001a0442c981 */ /* 0x000f62000c1e1500 */
[----:B------:R-:W-:Y:S01]  /*2b10*/  PRMT R74, RZ, 0x7610, R74 ;  /* 0x00007610ff4a7816 */ /* 0x000fe2000000004a */
[----:B------:R-:W-:-:S05]  /*2b20*/  IMAD.WIDE R50, R75, 0x2, R50 ;  /* 0x000000024b327825 */ /* 0x000fca00078e0232 */
[----:B------:R-:W5:Y:S04]  /*2b30*/  @!P5 LDG.E.U16 R70, desc[UR26][R50.64] ;  /* 0x0000001a3246d981 */ /* 0x000f68000c1e1500 */
[----:B------:R-:W5:Y:S01]  /*2b40*/  @!P3 LDG.E.U16 R74, desc[UR26][R46.64] ;  /* 0x0000001a2e4ab981 */ /* 0x000f62000c1e1500 */
[----:B------:R-:W-:Y:S01]  /*2b50*/  BAR.SYNC.DEFER_BLOCKING 0x0 ;  /* 0x0000000000007b1d */ /* 0x000fe20000010000 */
[----:B------:R-:W-:Y:S01]  /*2b60*/  ISETP.GE.AND P3, PT, R59, R54, PT ;  /* 0x000000363b00720c */ /* 0x000fe20003f66270 */
[----:B------:R-:W-:-:S04]  /*2b70*/  IMAD.WIDE R14, R77, 0x2, R14 ;  /* 0x000000024d0e7825 */ /* 0x000fc800078e020e */
[----:B------:R-:W-:-:S04]  /*2b80*/  IMAD.WIDE R20, R77, 0x2, R20 ;  /* 0x000000024d147825 */ /* 0x000fc800078e0214 */
[----:B------:R-:W-:-:S04]  /*2b90*/  IMAD.WIDE R18, R77, 0x2, R18 ;  /* 0x000000024d127825 */ /* 0x000fc800078e0212 */
[----:B------:R-:W-:Y:S01]  /*2ba0*/  IMAD.WIDE R16, R77, 0x2, R16 ;  /* 0x000000024d107825 */ /* 0x000fe200078e0210 */
[----:B--2---:R0:W-:Y:S04]  /*2bb0*/  STS.U16 [R58+UR13+0x5000], R57 ;  /* 0x005000393a007988 */ /* 0x0041e8000800040d */
[----:B---3--:R1:W-:Y:S04]  /*2bc0*/  STS.U16 [R58+UR13+0x5400], R64 ;  /* 0x005400403a007988 */ /* 0x0083e8000800040d */
[----:B----4-:R-:W-:Y:S01]  /*2bd0*/  STS.U16 [R58+UR13+0x5800], R68 ;  /* 0x005800443a007988 */ /* 0x010fe2000800040d */
[----:B0-----:R-:W-:-:S03]  /*2be0*/  PRMT R57, RZ, 0x7610, R57 ;  /* 0x00007610ff397816 */ /* 0x001fc60000000039 */
[----:B-----5:R-:W-:Y:S01]  /*2bf0*/  STS.U16 [R58+UR13+0x5c00], R72 ;  /* 0x005c00483a007988 */ /* 0x020fe2000800040d */
[----:B-1----:R-:W-:-:S03]  /*2c00*/  PRMT R64, RZ, 0x7610, R64 ;  /* 0x00007610ff407816 */ /* 0x002fc60000000040 */
[----:B------:R0:W-:Y:S04]  /*2c10*/  STS.U16 [R55+UR13+0x5200], R56 ;  /* 0x0052003837007988 */ /* 0x0001e8000800040d */
[----:B------:R1:W-:Y:S04]  /*2c20*/  STS.U16 [R55+UR13+0x5600], R66 ;  /* 0x0056004237007988 */ /* 0x0003e8000800040d */
[----:B------:R-:W2:Y:S01]  /*2c30*/  @!P3 LDG.E.U16 R57, desc[UR26][R14.64] ;  /* 0x0000001a0e39b981 */ /* 0x000ea2000c1e1500 */
[----:B0-----:R-:W-:-:S03]  /*2c40*/  PRMT R56, RZ, 0x7610, R56 ;  /* 0x00007610ff387816 */ /* 0x001fc60000000038 */
[----:B------:R-:W3:Y:S01]  /*2c50*/  @!P3 LDG.E.U16 R64, desc[UR26][R18.64] ;  /* 0x0000001a1240b981 */ /* 0x000ee2000c1e1500 */
[----:B-1----:R-:W-:-:S03]  /*2c60*/  PRMT R66, RZ, 0x7610, R66 ;  /* 0x00007610ff427816 */ /* 0x002fc60000000042 */
[----:B------:R-:W4:Y:S04]  /*2c70*/  @!P3 LDG.E.U16 R56, desc[UR26][R16.64] ;  /* 0x0000001a1038b981 */ /* 0x000f28000c1e1500 */
[----:B------:R-:W5:Y:S01]  /*2c80*/  @!P3 LDG.E.U16 R66, desc[UR26][R20.64] ;  /* 0x0000001a1442b981 */ /* 0x000f62000c1e1500 */
[----:B------:R-:W-:-:S03]  /*2c90*/  PRMT R68, RZ, 0x7610, R68 ;  /* 0x00007610ff447816 */ /* 0x000fc60000000044 */
[----:B------:R-:W-:Y:S01]  /*2ca0*/  STS.U16 [R55+UR13+0x5a00], R70 ;  /* 0x005a004637007988 */ /* 0x000fe2000800040d */
[----:B------:R-:W-:-:S03]  /*2cb0*/  IMAD.WIDE R22, R77, 0x2, R22 ;  /* 0x000000024d167825 */ /* 0x000fc600078e0216 */
[----:B------:R-:W-:Y:S01]  /*2cc0*/  STS.U16 [R55+UR13+0x5e00], R74 ;  /* 0x005e004a37007988 */ /* 0x000fe2000800040d */
[----:B------:R-:W-:-:S03]  /*2cd0*/  IMAD.WIDE R32, R77, 0x2, R32 ;  /* 0x000000024d207825 */ /* 0x000fc600078e0220 */
[----:B------:R-:W5:Y:S01]  /*2ce0*/  @!P3 LDG.E.U16 R68, desc[UR26][R22.64] ;  /* 0x0000001a1644b981 */ /* 0x000f62000c1e1500 */
[----:B------:R-:W-:-:S04]  /*2cf0*/  IMAD.WIDE R30, R77, 0x2, R30 ;  /* 0x000000024d1e7825 */ /* 0x000fc800078e021e */
[----:B------:R-:W-:-:S04]  /*2d00*/  IMAD.WIDE R28, R77, 0x2, R28 ;  /* 0x000000024d1c7825 */ /* 0x000fc800078e021c */
[----:B------:R-:W-:Y:S01]  /*2d10*/  IMAD.WIDE R26, R77, 0x2, R26 ;  /* 0x000000024d1a7825 */ /* 0x000fe200078e021a */
[----:B--2---:R0:W-:Y:S04]  /*2d20*/  STS.U16 [R58+UR13+0x2200], R57 ;  /* 0x002200393a007988 */ /* 0x0041e8000800040d */
[----:B---3--:R1:W-:Y:S04]  /*2d30*/  STS.U16 [R58+UR13+0x2600], R64 ;  /* 0x002600403a007988 */ /* 0x0083e8000800040d */
[----:B----4-:R2:W-:Y:S01]  /*2d40*/  STS.U16 [R58+UR13+0x2400], R56 ;  /* 0x002400383a007988 */ /* 0x0105e2000800040d */
[----:B0-----:R-:W-:-:S03]  /*2d50*/  PRMT R57, RZ, 0x7610, R57 ;  /* 0x00007610ff397816 */ /* 0x001fc60000000039 */
[----:B-----5:R0:W-:Y:S01]  /*2d60*/  STS.U16 [R58+UR13+0x2800], R66 ;  /* 0x002800423a007988 */ /* 0x0201e2000800040d */
[----:B-1----:R-:W-:-:S03]  /*2d70*/  PRMT R64, RZ, 0x7610, R64 ;  /* 0x00007610ff407816 */ /* 0x002fc60000000040 */
[----:B------:R-:W3:Y:S01]  /*2d80*/  @!P3 LDG.E.U16 R57, desc[UR26][R26.64] ;  /* 0x0000001a1a39b981 */ /* 0x000ee2000c1e1500 */
[----:B--2---:R-:W-:-:S03]  /*2d90*/  PRMT R56, RZ, 0x7610, R56 ;  /* 0x00007610ff387816 */ /* 0x004fc60000000038 */
[----:B------:R-:W2:Y:S01]  /*2da0*/  @!P3 LDG.E.U16 R64, desc[UR26][R30.64] ;  /* 0x0000001a1e40b981 */ /* 0x000ea2000c1e1500 */
[----:B0-----:R-:W-:-:S03]  /*2db0*/  PRMT R66, RZ, 0x7610, R66 ;  /* 0x00007610ff427816 */ /* 0x001fc60000000042 */
[----:B------:R-:W4:Y:S04]  /*2dc0*/  @!P3 LDG.E.U16 R56, desc[UR26][R28.64] ;  /* 0x0000001a1c38b981 */ /* 0x000f28000c1e1500 */
[----:B------:R-:W5:Y:S01]  /*2dd0*/  @!P3 LDG.E.U16 R66, desc[UR26][R32.64] ;  /* 0x0000001a2042b981 */ /* 0x000f62000c1e1500 */
[----:B------:R-:W-:Y:S01]  /*2de0*/  PRMT R76, RZ, 0x7610, R76 ;  /* 0x00007610ff4c7816 */ /* 0x000fe2000000004c */
[C---:B------:R-:W-:Y:S01]  /*2df0*/  IMAD.WIDE R12, R77.reuse, 0x2, R12 ;  /* 0x000000024d0c7825 */ /* 0x040fe200078e020c */
[----:B------:R-:W-:Y:S01]  /*2e00*/  PRMT R70, RZ, 0x7610, R70 ;  /* 0x00007610ff467816 */ /* 0x000fe20000000046 */
[----:B------:R0:W-:Y:S02]  /*2e10*/  STS.U16 [R58+UR13+0x2a00], R68 ;  /* 0x002a00443a007988 */ /* 0x0001e4000800040d */
[----:B------:R-:W-:-:S02]  /*2e20*/  IMAD.WIDE R24, R77, 0x2, R24 ;  /* 0x000000024d187825 */ /* 0x000fc400078e0218 */
[----:B------:R-:W5:Y:S02]  /*2e30*/  @!P3 LDG.E.U16 R76, desc[UR26][R12.64] ;  /* 0x0000001a0c4cb981 */ /* 0x000f64000c1e1500 */
[C---:B------:R-:W-:Y:S02]  /*2e40*/  IMAD.WIDE R34, R77.reuse, 0x2, R34 ;  /* 0x000000024d227825 */ /* 0x040fe400078e0222 */
[----:B------:R-:W5:Y:S01]  /*2e50*/  @!P3 LDG.E.U16 R70, desc[UR26][R24.64] ;  /* 0x0000001a1846b981 */ /* 0x000f62000c1e1500 */
[----:B0-----:R-:W-:Y:S01]  /*2e60*/  PRMT R68, RZ, 0x7610, R68 ;  /* 0x00007610ff447816 */ /* 0x001fe20000000044 */
[----:B------:R-:W-:-:S04]  /*2e70*/  IMAD.WIDE R42, R77, 0x2, R42 ;  /* 0x000000024d2a7825 */ /* 0x000fc800078e022a */
[C---:B------:R-:W-:Y:S01]  /*2e80*/  IMAD.WIDE R40, R77.reuse, 0x2, R40 ;  /* 0x000000024d287825 */ /* 0x040fe200078e0228 */
[----:B------:R-:W5:Y:S03]  /*2e90*/  @!P3 LDG.E.U16 R68, desc[UR26][R34.64] ;  /* 0x0000001a2244b981 */ /* 0x000f66000c1e1500 */
[----:B------:R-:W-:-:S04]  /*2ea0*/  IMAD.WIDE R38, R77, 0x2, R38 ;  /* 0x000000024d267825 */ /* 0x000fc800078e0226 */
[----:B------:R-:W-:Y:S01]  /*2eb0*/  IMAD.WIDE R44, R77, 0x2, R44 ;  /* 0x000000024d2c7825 */ /* 0x000fe200078e022c */
[----:B---3--:R0:W-:Y:S04]  /*2ec0*/  STS.U16 [R58+UR13+0x2e00], R57 ;  /* 0x002e00393a007988 */ /* 0x0081e8000800040d */
[----:B--2---:R1:W-:Y:S04]  /*2ed0*/  STS.U16 [R58+UR13+0x3200], R64 ;  /* 0x003200403a007988 */ /* 0x0043e8000800040d */
        /* <DEDUP_REMOVED lines=9> */
[----:B------:R-:W5:Y:S04]  /*2f70*/  @!P3 LDG.E.U16 R66, desc[UR26][R44.64] ;  /* 0x0000001a2c42b981 */ /* 0x000f68000c1e1500 */
[----:B------:R0:W-:Y:S04]  /*2f80*/  STS.U16 [R58+UR13+0x2000], R76 ;  /* 0x0020004c3a007988 */ /* 0x0001e8000800040d */
[----:B------:R0:W-:Y:S04]  /*2f90*/  STS.U16 [R58+UR13+0x2c00], R70 ;  /* 0x002c00463a007988 */ /* 0x0001e8000800040d */
[----:B------:R0:W-:Y:S01]  /*2fa0*/  STS.U16 [R58+UR13+0x3600], R68 ;  /* 0x003600443a007988 */ /* 0x0001e2000800040d */
[----:B------:R-:W-:-:S04]  /*2fb0*/  ULEA UR15, UR5, UR13, 0x3 ;  /* 0x0000000d050f7291 */ /* 0x000fc8000f8e18ff */
[----:B------:R-:W-:Y:S01]  /*2fc0*/  UIADD3 UR15, UPT, UPT, UR15, 0x6000, URZ ;  /* 0x000060000f0f7890 */ /* 0x000fe2000fffe0ff */
[----:B---3--:R0:W-:Y:S04]  /*2fd0*/  STS.U16 [R58+UR13+0x3800], R57 ;  /* 0x003800393a007988 */ /* 0x0081e8000800040d */
[----:B--2---:R0:W-:Y:S04]  /*2fe0*/  STS.U16 [R58+UR13+0x3c00], R64 ;  /* 0x003c00403a007988 */ /* 0x0041e8000800040d */
[----:B----4-:R0:W-:Y:S04]  /*2ff0*/  STS.U16 [R58+UR13+0x3a00], R56 ;  /* 0x003a00383a007988 */ /* 0x0101e8000800040d */
[----:B-----5:R0:W-:Y:S01]  /*3000*/  STS.U16 [R58+UR13+0x3e00], R66 ;  /* 0x003e00423a007988 */ /* 0x0201e2000800040d */
[----:B------:R1:W-:Y:S06]  /*3010*/  MEMBAR.ALL.CTA ;  /* 0x0000000000007992 */ /* 0x0003ec0000008000 */
[----:B-1----:R-:W1:Y:S02]  /*3020*/  FENCE.VIEW.ASYNC.S ;  /* 0x00000000000073c6 */ /* 0x002e640000000000 */
[----:B-1----:R-:W-:Y:S06]  /*3030*/  BAR.SYNC.DEFER_BLOCKING 0x0 ;  /* 0x0000000000007b1d */ /* 0x002fec0000010000 */
[----:B------:R-:W-:Y:S05]  /*3040*/  @P0 BRA `(.L_x_9) ;  /* 0x00000000003c0947 */ /* 0x000fea0003800000 */
[----:B------:R-:W-:Y:S01]  /*3050*/  UMOV UR20, UR8 ;  /* 0x0000000800147c82 */ /* 0x000fe20008000000 */
[----:B------:R-:W-:Y:S01]  /*3060*/  UMOV UR21, 0x40004040 ;  /* 0x4000404000157882 */ /* 0x000fe20000000000 */
[----:B------:R-:W-:Y:S01]  /*3070*/  UMOV UR22, UR10 ;  /* 0x0000000a00167c82 */ /* 0x000fe20008000000 */
[----:B------:R-:W-:Y:S01]  /*3080*/  UMOV UR23, 0x80004020 ;  /* 0x8000402000177882 */ /* 0x000fe20000000000 */
[----:B------:R-:W-:Y:S01]  /*3090*/  UMOV UR24, 0x0 ;  /* 0x0000000000187882 */ /* 0x000fe20000000000 */
[----:B------:R-:W-:Y:S01]  /*30a0*/  UMOV UR25, 0x4208010 ;  /* 0x0420801000197882 */ /* 0x000fe20000000000 */
[----:B------:R-:W-:Y:S01]  /*30b0*/  UMOV UR6, UR15 ;  /* 0x0000000f00067c82 */ /* 0x000fe20008000000 */
[----:B------:R-:W-:Y:S01]  /*30c0*/  UMOV UR7, URZ ;  /* 0x000000ff00077c82 */ /* 0x000fe20008000000 */
[----:B------:R-:W-:Y:S01]  /*30d0*/  UMOV UR28, 0x0 ;  /* 0x00000000001c7882 */ /* 0x000fe20000000000 */
[----:B------:R-:W-:Y:S01]  /*30e0*/  UMOV UR29, 0x4208010 ;  /* 0x04208010001d7882 */ /* 0x000fe20000000000 */
[----:B------:R1:W-:Y:S01]  /*30f0*/  UTCHMMA gdesc[UR20], gdesc[UR22], tmem[UR12], tmem[UR24], idesc[UR25], UPT ;  /* 0x00ff1816140075ea */ /* 0x0003e2000b80000c */
[----:B------:R-:W-:Y:S01]  /*3100*/  UMOV UR6, UR6 ;  /* 0x0000000600067c82 */ /* 0x000fe20008000000 */
[----:B------:R1:W-:Y:S01]  /*3110*/  UTCHMMA gdesc[UR16], gdesc[UR18], tmem[UR12], tmem[UR28], idesc[UR29], UPT ;  /* 0x00ff1c12100075ea */ /* 0x0003e2000b80000c */
[----:B------:R1:W-:Y:S01]  /*3120*/  UTCBAR [UR6], URZ ;  /* 0x000000ff060073e9 */ /* 0x0003e200080000ff */
[----:B------:R-:W-:-:S02]  /*3130*/  NOP ;  /* 0x0000000000007918 */ /* 0x000fc40000000000 */
.L_x_9:
[----:B------:R-:W-:Y:S01]  /*3140*/  UIADD3 UR5, UPT, UPT, UR5, 0x1, URZ ;  /* 0x0000000105057890 */ /* 0x000fe2000fffe0ff */
[----:B------:R-:W-:Y:S02]  /*3150*/  VIADD R62, R62, 0xffffffff ;  /* 0xffffffff3e3e7836 */ /* 0x000fe40000000000 */
[----:B------:R-:W-:Y:S01]  /*3160*/  VIADD R54, R54, 0xffffffe0 ;  /* 0xffffffe036367836 */ /* 0x000fe20000000000 */
[----:B------:R-:W-:Y:S02]  /*3170*/  UISETP.GT.AND UP0, UPT, UR5, 0x1, UPT ;  /* 0x000000010500788c */ /* 0x000fe4000bf04270 */
[----:B------:R-:W-:Y:S02]  /*3180*/  ISETP.NE.U32.AND P3, PT, R62, RZ, PT ;  /* 0x000000ff3e00720c */ /* 0x000fe40003f65070 */
[----:B-1----:R-:W-:Y:S02]  /*3190*/  USEL UR6, URZ, 0x1, !UP0 ;  /* 0x00000001ff067887 */ /* 0x002fe4000c000000 */
[----:B------:R-:W-:-:S02]  /*31a0*/  USEL UR5, UR5, URZ, !UP0 ;  /* 0x000000ff05057287 */ /* 0x000fc4000c000000 */
[----:B------:R-:W-:-:S03]  /*31b0*/  ULOP3.LUT UR7, UR4, UR6, URZ, 0x3c, !UPT ;  /* 0x0000000604077292 */ /* 0x000fc6000f8e3cff */
[----:B------:R-:W-:-:S04]  /*31c0*/  UMOV UR6, UR4 ;  /* 0x0000000400067c82 */ /* 0x000fc80008000000 */
[----:B------:R-:W-:Y:S01]  /*31d0*/  UMOV UR4, UR7 ;  /* 0x0000000700047c82 */ /* 0x000fe20008000000 */
[----:B------:R-:W-:Y:S05]  /*31e0*/  @P3 BRA `(.L_x_10) ;  /* 0xfffffff400c83947 */ /* 0x000fea000383ffff */
.L_x_7:
[----:B------:R-:W-:-:S13]  /*31f0*/  ISETP.GE.AND P0, PT, R60, 0x20, PT ;  /* 0x000000203c00780c */ /* 0x000fda0003f06270 */
[----:B------:R-:W-:Y:S05]  /*3200*/  @!P0 BRA `(.L_x_11) ;  /* 0x0000000000108947 */ /* 0x000fea0003800000 */
[----:B------:R-:W-:-:S06]  /*3210*/  USHF.L.U32 UR6, UR6, 0x1f, URZ ;  /* 0x0000001f06067899 */ /* 0x000fcc00080006ff */
[----:B------:R-:W-:-:S04]  /*3220*/  IMAD.U32 R4, RZ, RZ, UR6 ;  /* 0x00000006ff047e24 */ /* 0x000fc8000f8e00ff */
[----:B------:R-:W1:Y:S02]  /*3230*/  SYNCS.PHASECHK.TRANS64.TRYWAIT P0, [UR15], R4 ;  /* 0x00000004ff0075a7 */ /* 0x000e64000800110f */
[----:B-1----:R-:W-:Y:S05]  /*3240*/  @!P0 BRA `(.L_x_12) ;  /* 0x0000001000c48947 */ /* 0x002fea0003800000 */
.L_x_11:
[----:B------:R-:W-:Y:S01]  /*3250*/  BAR.SYNC.DEFER_BLOCKING 0x0 ;  /* 0x0000000000007b1d */ /* 0x000fe20000010000 */
[C---:B------:R-:W-:Y:S02]  /*3260*/  IMAD.SHL.U32 R38, R37.reuse, 0x100, RZ ;  /* 0x0000010025267824 */ /* 0x040fe400078e00ff */
[----:B------:R-:W-:-:S03]  /*3270*/  IMAD.SHL.U32 R40, R37, 0x40, RZ ;  /* 0x0000004025287824 */ /* 0x000fc600078e00ff */
[----:B------:R-:W-:Y:S01]  /*3280*/  LOP3.LUT R39, R38, 0x1000, RZ, 0xc0, !PT ;  /* 0x0000100026277812 */ /* 0x000fe200078ec0ff */
[C---:B------:R-:W-:Y:S01]  /*3290*/  IMAD.SHL.U32 R38, R37.reuse, 0x10, RZ ;  /* 0x0000001025267824 */ /* 0x040fe200078e00ff */
[----:B------:R-:W-:Y:S01]  /*32a0*/  LOP3.LUT R40, R40, 0x2000, RZ, 0xc0, !PT ;  /* 0x0000200028287812 */ /* 0x000fe200078ec0ff */
[----:B------:R-:W-:Y:S01]  /*32b0*/  IMAD.SHL.U32 R37, R37, 0x8, RZ ;  /* 0x0000000825257824 */ /* 0x000fe200078e00ff */
[----:B0-----:R-:W0:Y:S02]  /*32c0*/  LDCU UR4, c[0x0][0x3b4] ;  /* 0x00007680ff0477ac */ /* 0x001e240008000800 */
[----:B------:R-:W-:Y:S02]  /*32d0*/  IADD3 R39, PT, PT, R40, UR13, R39 ;  /* 0x0000000d28277c10 */ /* 0x000fe4000fffe027 */
[----:B------:R-:W-:Y:S01]  /*32e0*/  LOP3.LUT R38, R38, 0xf0, RZ, 0xc0, !PT ;  /* 0x000000f026267812 */ /* 0x000fe200078ec0ff */
[----:B------:R-:W1:Y:S01]  /*32f0*/  LDCU.128 UR8, c[0x0][0x390] ;  /* 0x00007200ff0877ac */ /* 0x000e620008000c00 */
[----:B------:R-:W-:-:S04]  /*3300*/  LOP3.LUT R37, R37, 0x300, RZ, 0xc0, !PT ;  /* 0x0000030025257812 */ /* 0x000fc800078ec0ff */
[----:B------:R-:W-:Y:S01]  /*3310*/  IADD3 R37, PT, PT, R37, R39, R38 ;  /* 0x0000002725257210 */ /* 0x000fe20007ffe026 */
[----:B------:R-:W2:Y:S02]  /*3320*/  @!P2 SYNCS.CCTL.IV [UR13+0x6000] ;  /* 0x00600000ff00a9b1 */ /* 0x000ea4000800000d */
[----:B--2---:R-:W-:Y:S06]  /*3330*/  BAR.SYNC.DEFER_BLOCKING 0x0 ;  /* 0x0000000000007b1d */ /* 0x004fec0000010000 */
[----:B------:R-:W-:Y:S01]  /*3340*/  LDTM.16dp32bit_t0_t15.x32 R4, tmem[UR14] ;  /* 0x0000000e000479ee */ /* 0x000fe20008a80000 */
[----:B------:R-:W2:Y:S01]  /*3350*/  LDTM.16dp32bit_t16_t31.x32 R4, tmem[UR14+0x20] ;  /* 0x0000200e000479ee */ /* 0x000ea20008aa0000 */
[----:B-1----:R-:W-:Y:S01]  /*3360*/  ISETP.GE.AND P0, PT, R2, UR10, PT ;  /* 0x0000000a02007c0c */ /* 0x002fe2000bf06270 */
[----:B------:R-:W1:Y:S01]  /*3370*/  @!P2 SYNCS.CCTL.IV [UR13+0x6008] ;  /* 0x00600800ff00a9b1 */ /* 0x000e62000800000d */
[----:B------:R-:W-:Y:S01]  /*3380*/  NOP ;  /* 0x0000000000007918 */ /* 0x000fe20000000000 */
[----:B--2---:R-:W-:-:S02]  /*3390*/  F2FP.F16.F32.PACK_AB R40, R9, R5 ;  /* 0x000000050928723e */ /* 0x004fc400000000ff */
[----:B------:R-:W-:Y:S02]  /*33a0*/  F2FP.F16.F32.PACK_AB R44, R10, R6 ;  /* 0x000000060a2c723e */ /* 0x000fe400000000ff */
[----:B------:R-:W-:Y:S02]  /*33b0*/  F2FP.F16.F32.PACK_AB R48, R11, R7 ;  /* 0x000000070b30723e */ /* 0x000fe400000000ff */
[----:B------:R-:W-:Y:S02]  /*33c0*/  F2FP.F16.F32.PACK_AB R8, R8, R4 ;  /* 0x000000040808723e */ /* 0x000fe400000000ff */
[----:B------:R-:W-:Y:S02]  /*33d0*/  F2FP.F16.F32.PACK_AB R9, R16, R12 ;  /* 0x0000000c1009723e */ /* 0x000fe400000000ff */
[----:B------:R-:W-:Y:S02]  /*33e0*/  F2FP.F16.F32.PACK_AB R41, R17, R13 ;  /* 0x0000000d1129723e */ /* 0x000fe400000000ff */
[----:B------:R-:W-:-:S02]  /*33f0*/  F2FP.F16.F32.PACK_AB R45, R18, R14 ;  /* 0x0000000e122d723e */ /* 0x000fc400000000ff */
[----:B------:R-:W-:Y:S02]  /*3400*/  F2FP.F16.F32.PACK_AB R49, R19, R15 ;  /* 0x0000000f1331723e */ /* 0x000fe400000000ff */
[----:B------:R-:W-:Y:S02]  /*3410*/  F2FP.F16.F32.PACK_AB R10, R24, R20 ;  /* 0x00000014180a723e */ /* 0x000fe400000000ff */
[----:B------:R-:W-:Y:S02]  /*3420*/  F2FP.F16.F32.PACK_AB R42, R25, R21 ;  /* 0x00000015192a723e */ /* 0x000fe400000000ff */
[----:B------:R-:W-:Y:S02]  /*3430*/  F2FP.F16.F32.PACK_AB R46, R26, R22 ;  /* 0x000000161a2e723e */ /* 0x000fe400000000ff */
[----:B------:R-:W-:Y:S02]  /*3440*/  F2FP.F16.F32.PACK_AB R50, R27, R23 ;  /* 0x000000171b32723e */ /* 0x000fe400000000ff */
[----:B------:R-:W-:-:S02]  /*3450*/  F2FP.F16.F32.PACK_AB R11, R32, R28 ;  /* 0x0000001c200b723e */ /* 0x000fc400000000ff */
[----:B------:R-:W-:Y:S02]  /*3460*/  F2FP.F16.F32.PACK_AB R43, R33, R29 ;  /* 0x0000001d212b723e */ /* 0x000fe400000000ff */
[----:B------:R-:W-:Y:S01]  /*3470*/  F2FP.F16.F32.PACK_AB R47, R34, R30 ;  /* 0x0000001e222f723e */ /* 0x000fe200000000ff */
[----:B-1----:R0:W-:Y:S01]  /*3480*/  STS.128 [R37], R8 ;  /* 0x0000000825007388 */ /* 0x0021e20000000c00 */
[----:B------:R-:W-:Y:S02]  /*3490*/  F2FP.F16.F32.PACK_AB R51, R35, R31 ;  /* 0x0000001f2333723e */ /* 0x000fe400000000ff */
[----:B------:R-:W-:Y:S01]  /*34a0*/  LEA R14, R0, UR13, 0x4 ;  /* 0x0000000d000e7c11 */ /* 0x000fe2000f8e20ff */
[----:B------:R-:W-:Y:S01]  /*34b0*/  STS.128 [R37+0x400], R40 ;  /* 0x0004002825007388 */ /* 0x000fe20000000c00 */
[----:B------:R-:W1:Y:S01]  /*34c0*/  LDC R0, c[0x0][0x3b8] ;  /* 0x0000ee00ff007b82 */ /* 0x000e620000000800 */
[C---:B------:R-:W-:Y:S02]  /*34d0*/  LOP3.LUT R13, R36.reuse, R3, RZ, 0xfc, !PT ;  /* 0x00000003240d7212 */ /* 0x040fe400078efcff */
[----:B------:R-:W-:Y:S01]  /*34e0*/  STS.128 [R37+0x800], R44 ;  /* 0x0008002c25007388 */ /* 0x000fe20000000c00 */
[----:B------:R-:W-:-:S02]  /*34f0*/  LOP3.LUT R17, R36, 0x8, R3, 0xfe, !PT ;  /* 0x0000000824117812 */ /* 0x000fc400078efe03 */
[----:B------:R-:W-:Y:S01]  /*3500*/  ISETP.LT.AND P2, PT, R13, UR11, !P0 ;  /* 0x0000000b0d007c0c */ /* 0x000fe2000c741270 */
[----:B------:R2:W-:Y:S01]  /*3510*/  STS.128 [R37+0xc00], R48 ;  /* 0x000c003025007388 */ /* 0x0005e20000000c00 */
[C-C-:B------:R-:W-:Y:S02]  /*3520*/  LOP3.LUT R31, R36.reuse, 0x1c, R3.reuse, 0xfe, !PT ;  /* 0x0000001c241f7812 */ /* 0x140fe400078efe03 */
[--C-:B------:R-:W-:Y:S01]  /*3530*/  LOP3.LUT R33, R36, 0x18, R3.reuse, 0xfe, !PT ;  /* 0x0000001824217812 */ /* 0x100fe200078efe03 */
[----:B------:R-:W-:Y:S01]  /*3540*/  BAR.SYNC.DEFER_BLOCKING 0x0 ;  /* 0x0000000000007b1d */ /* 0x000fe20000010000 */
[----:B0-----:R-:W-:Y:S01]  /*3550*/  IMAD R8, R2, UR4, RZ ;  /* 0x0000000402087c24 */ /* 0x001fe2000f8e02ff */
[C-C-:B------:R-:W-:Y:S02]  /*3560*/  LOP3.LUT R35, R36.reuse, 0x14, R3.reuse, 0xfe, !PT ;  /* 0x0000001424237812 */ /* 0x140fe400078efe03 */
[----:B------:R-:W-:Y:S02]  /*3570*/  LOP3.LUT R11, R36, 0xc, R3, 0xfe, !PT ;  /* 0x0000000c240b7812 */ /* 0x000fe400078efe03 */
[----:B------:R-:W-:-:S02]  /*3580*/  LEA R12, P3, R8, UR8, 0x1 ;  /* 0x00000008080c7c11 */ /* 0x000fc4000f8608ff */
[--C-:B------:R-:W-:Y:S02]  /*3590*/  LOP3.LUT R21, R36, 0x4, R3.reuse, 0xfe, !PT ;  /* 0x0000000424157812 */ /* 0x100fe400078efe03 */
[----:B------:R-:W-:Y:S02]  /*35a0*/  LEA.HI.X.SX32 R2, R8, UR9, 0x1, P3 ;  /* 0x0000000908027c11 */ /* 0x000fe400098f0eff */
[----:B--2---:R-:W-:Y:S01]  /*35b0*/  LOP3.LUT R37, R36, 0x10, R3, 0xfe, !PT ;  /* 0x0000001024257812 */ /* 0x004fe200078efe03 */
[-C--:B-1----:R-:W-:Y:S01]  /*35c0*/  IMAD R15, R13, R0.reuse, RZ ;  /* 0x000000000d0f7224 */ /* 0x082fe200078e02ff */
[C---:B------:R-:W-:Y:S01]  /*35d0*/  ISETP.LT.AND P5, PT, R17.reuse, UR11, !P0 ;  /* 0x0000000b11007c0c */ /* 0x040fe2000c7a1270 */
[-C--:B------:R-:W-:Y:S01]  /*35e0*/  IMAD R3, R17, R0.reuse, RZ ;  /* 0x0000000011037224 */ /* 0x080fe200078e02ff */
[----:B------:R-:W-:Y:S01]  /*35f0*/  ISETP.LT.AND P4, PT, R11, UR11, !P0 ;  /* 0x0000000b0b007c0c */ /* 0x000fe2000c781270 */
[----:B------:R-:W-:Y:S01]  /*3600*/  IMAD R17, R37, R0, RZ ;  /* 0x0000000025117224 */ /* 0x000fe200078e02ff */
[----:B------:R-:W-:Y:S01]  /*3610*/  LEA R8, P3, R15, R12, 0x1 ;  /* 0x0000000c0f087211 */ /* 0x000fe200078608ff */
[----:B------:R-:W-:Y:S01]  /*3620*/  IMAD R11, R11, R0, RZ ;  /* 0x000000000b0b7224 */ /* 0x000fe200078e02ff */
[----:B------:R-:W-:Y:S01]  /*3630*/  LEA R18, P6, R3, R12, 0x1 ;  /* 0x0000000c03127211 */ /* 0x000fe200078c08ff */
[----:B------:R-:W-:Y:S01]  /*3640*/  IMAD R27, R33, R0, RZ ;  /* 0x00000000211b7224 */ /* 0x000fe200078e02ff */
[----:B------:R-:W-:Y:S01]  /*3650*/  LEA.HI.X.SX32 R9, R15, R2, 0x1, P3 ;  /* 0x000000020f097211 */ /* 0x000fe200018f0eff */
[----:B------:R-:W-:Y:S01]  /*3660*/  IMAD R25, R35, R0, RZ ;  /* 0x0000000023197224 */ /* 0x000fe200078e02ff */
[----:B------:R-:W0:Y:S01]  /*3670*/  LDS.128 R4, [R14] ;  /* 0x000000000e047984 */ /* 0x000e220000000c00 */
[----:B------:R-:W-:Y:S01]  /*3680*/  LEA.HI.X.SX32 R19, R3, R2, 0x1, P6 ;  /* 0x0000000203137211 */ /* 0x000fe200030f0eff */
[----:B------:R-:W-:Y:S01]  /*3690*/  IMAD R3, R21, R0, RZ ;  /* 0x0000000015037224 */ /* 0x000fe200078e02ff */
[----:B------:R-:W-:Y:S01]  /*36a0*/  LEA R22, P6, R17, R12, 0x1 ;  /* 0x0000000c11167211 */ /* 0x000fe200078c08ff */
[----:B------:R-:W-:Y:S01]  /*36b0*/  IMAD R29, R31, R0, RZ ;  /* 0x000000001f1d7224 */ /* 0x000fe200078e02ff */
[----:B------:R-:W-:Y:S01]  /*36c0*/  ISETP.LT.AND P3, PT, R21, UR11, !P0 ;  /* 0x0000000b15007c0c */ /* 0x000fe2000c761270 */
[----:B------:R-:W-:Y:S01]  /*36d0*/  IMAD R15, R0, 0x20, R15 ;  /* 0x00000020000f7824 */ /* 0x000fe200078e020f */
[----:B------:R-:W-:-:S02]  /*36e0*/  LEA.HI.X.SX32 R23, R17, R2, 0x1, P6 ;  /* 0x0000000211177211 */ /* 0x000fc400030f0eff */
[----:B------:R-:W-:Y:S02]  /*36f0*/  LEA R26, P6, R27, R12, 0x1 ;  /* 0x0000000c1b1a7211 */ /* 0x000fe400078c08ff */
[----:B------:R-:W-:Y:S02]  /*3700*/  LOP3.LUT R30, R13, 0x78, RZ, 0xfc, !PT ;  /* 0x000000780d1e7812 */ /* 0x000fe400078efcff */
[----:B------:R-:W-:Y:S02]  /*3710*/  LEA.HI.X.SX32 R27, R27, R2, 0x1, P6 ;  /* 0x000000021b1b7211 */ /* 0x000fe400030f0eff */
[----:B------:R-:W-:-:S04]  /*3720*/  LEA R28, P6, R29, R12, 0x1 ;  /* 0x0000000c1d1c7211 */ /* 0x000fc800078c08ff */
[----:B------:R-:W-:Y:S02]  /*3730*/  LEA.HI.X.SX32 R29, R29, R2, 0x1, P6 ;  /* 0x000000021d1d7211 */ /* 0x000fe400030f0eff */
[----:B------:R-:W-:Y:S01]  /*3740*/  ISETP.LT.AND P6, PT, R37, UR11, !P0 ;  /* 0x0000000b25007c0c */ /* 0x000fe2000c7c1270 */
[----:B0-----:R0:W-:Y:S01]  /*3750*/  @P2 STG.E.U16 desc[UR26][R8.64], R4 ;  /* 0x0000000408002986 */ /* 0x0011e2000c10151a */
[----:B------:R-:W-:-:S04]  /*3760*/  LEA R20, P2, R11, R12, 0x1 ;  /* 0x0000000c0b147211 */ /* 0x000fc800078408ff */
[----:B------:R-:W-:Y:S02]  /*3770*/  LEA.HI.X.SX32 R21, R11, R2, 0x1, P2 ;  /* 0x000000020b157211 */ /* 0x000fe400010f0eff */
[C---:B------:R-:W-:Y:S01]  /*3780*/  LEA R24, P2, R25.reuse, R12, 0x1 ;  /* 0x0000000c19187211 */ /* 0x040fe200078408ff */
[----:B------:R-:W1:Y:S03]  /*3790*/  LDS.128 R8, [R14+0x1000] ;  /* 0x001000000e087984 */ /* 0x000e660000000c00 */
[----:B------:R-:W-:Y:S02]  /*37a0*/  LEA.HI.X.SX32 R25, R25, R2, 0x1, P2 ;  /* 0x0000000219197211 */ /* 0x000fe400010f0eff */
[----:B------:R-:W-:Y:S02]  /*37b0*/  LEA R16, P2, R3, R12, 0x1 ;  /* 0x0000000c03107211 */ /* 0x000fe400078408ff */
[----:B0-----:R-:W-:-:S02]  /*37c0*/  PRMT R4, R4, 0x7632, R4 ;  /* 0x0000763204047816 */ /* 0x001fc40000000004 */
[----:B------:R-:W-:Y:S02]  /*37d0*/  LEA.HI.X.SX32 R17, R3, R2, 0x1, P2 ;  /* 0x0000000203117211 */ /* 0x000fe400010f0eff */
[----:B------:R-:W-:Y:S02]  /*37e0*/  LOP3.LUT R3, R13, 0x20, RZ, 0xfc, !PT ;  /* 0x000000200d037812 */ /* 0x000fe400078efcff */
[----:B------:R-:W-:Y:S01]  /*37f0*/  ISETP.LT.AND P2, PT, R30, UR11, !P0 ;  /* 0x0000000b1e007c0c */ /* 0x000fe2000c741270 */
[----:B------:R0:W-:Y:S01]  /*3800*/  @P3 STG.E.U16 desc[UR26][R16.64], R4 ;  /* 0x0000000410003986 */ /* 0x0001e2000c10151a */
[----:B------:R-:W-:-:S03]  /*3810*/  ISETP.LT.AND P3, PT, R35, UR11, !P0 ;  /* 0x0000000b23007c0c */ /* 0x000fc6000c761270 */
[----:B------:R2:W-:Y:S01]  /*3820*/  @P5 STG.E.U16 desc[UR26][R18.64], R5 ;  /* 0x0000000512005986 */ /* 0x0005e2000c10151a */
[----:B------:R-:W-:Y:S02]  /*3830*/  ISETP.LT.AND P5, PT, R33, UR11, !P0 ;  /* 0x0000000b21007c0c */ /* 0x000fe4000c7a1270 */
[----:B0-----:R-:W-:Y:S02]  /*3840*/  PRMT R17, R5, 0x7632, R17 ;  /* 0x0000763205117816 */ /* 0x001fe40000000011 */
[----:B------:R-:W-:Y:S02]  /*3850*/  LOP3.LUT R16, R13, 0x28, RZ, 0xfc, !PT ;  /* 0x000000280d107812 */ /* 0x000fe400078efcff */
[----:B--2---:R-:W-:Y:S01]  /*3860*/  PRMT R19, R6, 0x7632, R19 ;  /* 0x0000763206137816 */ /* 0x004fe20000000013 */
[----:B------:R0:W-:Y:S01]  /*3870*/  @P4 STG.E.U16 desc[UR26][R20.64], R17 ;  /* 0x0000001114004986 */ /* 0x0001e2000c10151a */
[----:B------:R-:W-:Y:S02]  /*3880*/  ISETP.LT.AND P4, PT, R3, UR11, !P0 ;  /* 0x0000000b03007c0c */ /* 0x000fe4000c781270 */
[----:B------:R-:W-:Y:S01]  /*3890*/  LOP3.LUT R3, R13, 0x24, RZ, 0xfc, !PT ;  /* 0x000000240d037812 */ /* 0x000fe200078efcff */
[----:B------:R2:W-:Y:S01]  /*38a0*/  @P6 STG.E.U16 desc[UR26][R22.64], R6 ;  /* 0x0000000616006986 */ /* 0x0005e2000c10151a */
[----:B------:R-:W-:-:S03]  /*38b0*/  ISETP.LT.AND P6, PT, R31, UR11, !P0 ;  /* 0x0000000b1f007c0c */ /* 0x000fc6000c7c1270 */
[----:B------:R-:W-:Y:S01]  /*38c0*/  @P3 STG.E.U16 desc[UR26][R24.64], R19 ;  /* 0x0000001318003986 */ /* 0x000fe2000c10151a */
[----:B------:R-:W-:Y:S01]  /*38d0*/  ISETP.LT.AND P3, PT, R3, UR11, !P0 ;  /* 0x0000000b03007c0c */ /* 0x000fe2000c761270 */
[----:B------:R-:W-:Y:S02]  /*38e0*/  IMAD R3, R0, 0x4, R15 ;  /* 0x0000000400037824 */ /* 0x000fe400078e020f */
[----:B------:R3:W-:Y:S01]  /*38f0*/  @P5 STG.E.U16 desc[UR26][R26.64], R7 ;  /* 0x000000071a005986 */ /* 0x0007e2000c10151a */
[----:B------:R-:W-:Y:S02]  /*3900*/  LEA R4, P5, R15, R12, 0x1 ;  /* 0x0000000c0f047211 */ /* 0x000fe400078a08ff */
[----:B0-----:R-:W-:Y:S02]  /*3910*/  PRMT R17, R7, 0x7632, R17 ;  /* 0x0000763207117816 */ /* 0x001fe40000000011 */
[----:B------:R-:W-:Y:S02]  /*3920*/  LEA.HI.X.SX32 R5, R15, R2, 0x1, P5 ;  /* 0x000000020f057211 */ /* 0x000fe400028f0eff */
[----:B------:R-:W-:Y:S01]  /*3930*/  ISETP.LT.AND P5, PT, R16, UR11, !P0 ;  /* 0x0000000b10007c0c */ /* 0x000fe2000c7a1270 */
[----:B------:R0:W-:Y:S01]  /*3940*/  @P6 STG.E.U16 desc[UR26][R28.64], R17 ;  /* 0x000000111c006986 */ /* 0x0001e2000c10151a */
[----:B------:R-:W-:-:S02]  /*3950*/  LEA R16, P6, R3, R12, 0x1 ;  /* 0x0000000c03107211 */ /* 0x000fc400078c08ff */
[C---:B--2---:R-:W-:Y:S01]  /*3960*/  LOP3.LUT R6, R13.reuse, 0x30, RZ, 0xfc, !PT ;  /* 0x000000300d067812 */ /* 0x044fe200078efcff */
[----:B---3--:R-:W-:Y:S01]  /*3970*/  IMAD R7, R0, 0x4, R3 ;  /* 0x0000000400077824 */ /* 0x008fe200078e0203 */
[----:B-1----:R1:W-:Y:S02]  /*3980*/  @P4 STG.E.U16 desc[UR26][R4.64], R8 ;  /* 0x0000000804004986 */ /* 0x0023e4000c10151a */
[----:B------:R-:W-:Y:S02]  /*3990*/  ISETP.LT.AND P4, PT, R6, UR11, !P0 ;  /* 0x0000000b06007c0c */ /* 0x000fe4000c781270 */
[----:B------:R-:W-:Y:S02]  /*39a0*/  LOP3.LUT R6, R13, 0x2c, RZ, 0xfc, !PT ;  /* 0x0000002c0d067812 */ /* 0x000fe400078efcff */
[----:B0-----:R-:W-:Y:S01]  /*39b0*/  LEA.HI.X.SX32 R17, R3, R2, 0x1, P6 ;  /* 0x0000000203117211 */ /* 0x001fe200030f0eff */
[----:B------:R-:W-:Y:S01]  /*39c0*/  IMAD R3, R0, 0x4, R7 ;  /* 0x0000000400037824 */ /* 0x000fe200078e0207 */
[----:B------:R-:W-:-:S02]  /*39d0*/  LEA R18, P6, R7, R12, 0x1 ;  /* 0x0000000c07127211 */ /* 0x000fc400078c08ff */
[----:B-1----:R-:W-:Y:S01]  /*39e0*/  PRMT R5, R8, 0x7632, R5 ;  /* 0x0000763208057816 */ /* 0x002fe20000000005 */
[----:B------:R-:W-:Y:S01]  /*39f0*/  IMAD R15, R0, 0x4, R3 ;  /* 0x00000004000f7824 */ /* 0x000fe200078e0203 */
[----:B------:R-:W-:Y:S02]  /*3a00*/  LEA.HI.X.SX32 R19, R7, R2, 0x1, P6 ;  /* 0x0000000207137211 */ /* 0x000fe400030f0eff */
[----:B------:R-:W-:Y:S01]  /*3a10*/  LOP3.LUT R4, R13, 0x34, RZ, 0xfc, !PT ;  /* 0x000000340d047812 */ /* 0x000fe200078efcff */
[----:B------:R0:W-:Y:S01]  /*3a20*/  @P3 STG.E.U16 desc[UR26][R16.64], R5 ;  /* 0x0000000510003986 */ /* 0x0001e2000c10151a */
[----:B------:R-:W-:Y:S02]  /*3a30*/  ISETP.LT.AND P3, PT, R6, UR11, !P0 ;  /* 0x0000000b06007c0c */ /* 0x000fe4000c761270 */
[----:B------:R-:W-:Y:S01]  /*3a40*/  LEA R20, P6, R3, R12, 0x1 ;  /* 0x0000000c03147211 */ /* 0x000fe200078c08ff */
[----:B------:R1:W-:Y:S01]  /*3a50*/  @P5 STG.E.U16 desc[UR26][R18.64], R9 ;  /* 0x0000000912005986 */ /* 0x0003e2000c10151a */
[----:B------:R-:W-:-:S02]  /*3a60*/  ISETP.LT.AND P5, PT, R4, UR11, !P0 ;  /* 0x0000000b04007c0c */ /* 0x000fc4000c7a1270 */
[----:B------:R-:W-:Y:S01]  /*3a70*/  LEA.HI.X.SX32 R21, R3, R2, 0x1, P6 ;  /* 0x0000000203157211 */ /* 0x000fe200030f0eff */
[----:B------:R-:W2:Y:S01]  /*3a80*/  LDS.128 R4, [R14+0x2000] ;  /* 0x002000000e047984 */ /* 0x000ea20000000c00 */
[----:B------:R-:W-:Y:S01]  /*3a90*/  LEA R22, P6, R15, R12, 0x1 ;  /* 0x0000000c0f167211 */ /* 0x000fe200078c08ff */
[C---:B------:R-:W-:Y:S01]  /*3aa0*/  IMAD R3, R0.reuse, 0x4, R15 ;  /* 0x0000000400037824 */ /* 0x040fe200078e020f */
[----:B------:R-:W-:Y:S02]  /*3ab0*/  LOP3.LUT R8, R13, 0x38, RZ, 0xfc, !PT ;  /* 0x000000380d087812 */ /* 0x000fe400078efcff */
[----:B0-----:R-:W-:Y:S02]  /*3ac0*/  PRMT R17, R9, 0x7632, R17 ;  /* 0x0000763209117816 */ /* 0x001fe40000000011 */
[----:B------:R-:W-:Y:S01]  /*3ad0*/  LEA.HI.X.SX32 R23, R15, R2, 0x1, P6 ;  /* 0x000000020f177211 */ /* 0x000fe200030f0eff */
[----:B------:R-:W-:Y:S01]  /*3ae0*/  IMAD R15, R0, 0x4, R3 ;  /* 0x00000004000f7824 */ /* 0x000fe200078e0203 */
[----:B------:R-:W-:Y:S01]  /*3af0*/  LOP3.LUT R16, R13, 0x40, RZ, 0xfc, !PT ;  /* 0x000000400d107812 */ /* 0x000fe200078efcff */
[----:B------:R0:W-:Y:S01]  /*3b00*/  @P3 STG.E.U16 desc[UR26][R20.64], R17 ;  /* 0x0000001114003986 */ /* 0x0001e2000c10151a */
[----:B------:R-:W-:-:S02]  /*3b10*/  ISETP.LT.AND P3, PT, R8, UR11, !P0 ;  /* 0x0000000b08007c0c */ /* 0x000fc4000c761270 */
[C---:B------:R-:W-:Y:S01]  /*3b20*/  LEA R8, P6, R3.reuse, R12, 0x1 ;  /* 0x0000000c03087211 */ /* 0x040fe200078c08ff */
[----:B------:R3:W-:Y:S01]  /*3b30*/  @P4 STG.E.U16 desc[UR26][R22.64], R10 ;  /* 0x0000000a16004986 */ /* 0x0007e2000c10151a */
[----:B-1----:R-:W-:Y:S02]  /*3b40*/  PRMT R19, R10, 0x7632, R19 ;  /* 0x000076320a137816 */ /* 0x002fe40000000013 */
[----:B------:R-:W-:Y:S01]  /*3b50*/  LEA.HI.X.SX32 R9, R3, R2, 0x1, P6 ;  /* 0x0000000203097211 */ /* 0x000fe200030f0eff */
[----:B------:R-:W-:Y:S01]  /*3b60*/  IMAD R3, R0, 0x4, R15 ;  /* 0x0000000400037824 */ /* 0x000fe200078e020f */
[----:B------:R-:W-:Y:S02]  /*3b70*/  ISETP.LT.AND P4, PT, R16, UR11, !P0 ;  /* 0x0000000b10007c0c */ /* 0x000fe4000c781270 */
[----:B------:R-:W-:Y:S01]  /*3b80*/  LOP3.LUT R18, R13, 0x3c, RZ, 0xfc, !PT ;  /* 0x0000003c0d127812 */ /* 0x000fe200078efcff */
[----:B------:R1:W-:Y:S01]  /*3b90*/  @P5 STG.E.U16 desc[UR26][R8.64], R19 ;  /* 0x0000001308005986 */ /* 0x0003e2000c10151a */
[----:B------:R-:W-:-:S02]  /*3ba0*/  LEA R16, P6, R15, R12, 0x1 ;  /* 0x0000000c0f107211 */ /* 0x000fc400078c08ff */
[----:B------:R-:W-:Y:S02]  /*3bb0*/  ISETP.LT.AND P5, PT, R18, UR11, !P0 ;  /* 0x0000000b12007c0c */ /* 0x000fe4000c7a1270 */
[----:B0-----:R-:W-:Y:S01]  /*3bc0*/  LEA.HI.X.SX32 R17, R15, R2, 0x1, P6 ;  /* 0x000000020f117211 */ /* 0x001fe200030f0eff */
[C---:B------:R-:W-:Y:S01]  /*3bd0*/  IMAD R15, R0.reuse, 0x4, R3 ;  /* 0x00000004000f7824 */ /* 0x040fe200078e0203 */
[----:B------:R-:W-:Y:S02]  /*3be0*/  LEA R18, P6, R3, R12, 0x1 ;  /* 0x0000000c03127211 */ /* 0x000fe400078c08ff */
[----:B---3--:R-:W-:Y:S01]  /*3bf0*/  LOP3.LUT R10, R13, 0x44, RZ, 0xfc, !PT ;  /* 0x000000440d0a7812 */ /* 0x008fe200078efcff */
[----:B------:R0:W-:Y:S01]  /*3c00*/  @P3 STG.E.U16 desc[UR26][R16.64], R11 ;  /* 0x0000000b10003986 */ /* 0x0001e2000c10151a */
[----:B-1----:R-:W-:Y:S01]  /*3c10*/  LEA.HI.X.SX32 R19, R3, R2, 0x1, P6 ;  /* 0x0000000203137211 */ /* 0x002fe200030f0eff */
[----:B------:R-:W-:Y:S01]  /*3c20*/  IMAD R3, R0, 0x4, R15 ;  /* 0x0000000400037824 */ /* 0x000fe200078e020f */
[----:B------:R-:W-:-:S02]  /*3c30*/  LEA R20, P6, R15, R12, 0x1 ;  /* 0x0000000c0f147211 */ /* 0x000fc400078c08ff */
[----:B------:R-:W-:Y:S02]  /*3c40*/  LOP3.LUT R8, R13, 0x48, RZ, 0xfc, !PT ;  /* 0x000000480d087812 */ /* 0x000fe400078efcff */
[----:B------:R-:W-:Y:S02]  /*3c50*/  PRMT R9, R11, 0x7632, R9 ;  /* 0x000076320b097816 */ /* 0x000fe40000000009 */
[----:B------:R-:W-:Y:S02]  /*3c60*/  LEA.HI.X.SX32 R21, R15, R2, 0x1, P6 ;  /* 0x000000020f157211 */ /* 0x000fe400030f0eff */
[----:B------:R-:W-:Y:S01]  /*3c70*/  ISETP.LT.AND P3, PT, R10, UR11, !P0 ;  /* 0x0000000b0a007c0c */ /* 0x000fe2000c761270 */
[----:B0-----:R-:W-:Y:S01]  /*3c80*/  IMAD R11, R0, 0x4, R3 ;  /* 0x00000004000b7824 */ /* 0x001fe200078e0203 */
[----:B------:R-:W-:Y:S01]  /*3c90*/  ISETP.LT.AND P6, PT, R8, UR11, !P0 ;  /* 0x0000000b08007c0c */ /* 0x000fe2000c7c1270 */
[----:B------:R0:W-:Y:S01]  /*3ca0*/  @P5 STG.E.U16 desc[UR26][R18.64], R9 ;  /* 0x0000000912005986 */ /* 0x0001e2000c10151a */
[----:B------:R-:W-:-:S02]  /*3cb0*/  LEA R8, P5, R3, R12, 0x1 ;  /* 0x0000000c03087211 */ /* 0x000fc400078a08ff */
[----:B--2---:R-:W-:Y:S01]  /*3cc0*/  PRMT R15, R4, 0x7632, R15 ;  /* 0x00007632040f7816 */ /* 0x004fe2000000000f */
[----:B------:R1:W-:Y:S01]  /*3cd0*/  @P4 STG.E.U16 desc[UR26][R20.64], R4 ;  /* 0x0000000414004986 */ /* 0x0003e2000c10151a */
[----:B------:R-:W-:Y:S02]  /*3ce0*/  LEA R16, P4, R11, R12, 0x1 ;  /* 0x0000000c0b107211 */ /* 0x000fe400078808ff */
[----:B------:R-:W-:Y:S02]  /*3cf0*/  LOP3.LUT R10, R13, 0x50, RZ, 0xfc, !PT ;  /* 0x000000500d0a7812 */ /* 0x000fe400078efcff */
[-C--:B------:R-:W-:Y:S01]  /*3d00*/  LEA.HI.X.SX32 R17, R11, R2.reuse, 0x1, P4 ;  /* 0x000000020b117211 */ /* 0x080fe200020f0eff */
[----:B------:R-:W-:Y:S01]  /*3d10*/  IMAD R11, R0, 0x4, R11 ;  /* 0x00000004000b7824 */ /* 0x000fe200078e020b */
[----:B0-----:R-:W-:Y:S02]  /*3d20*/  LEA.HI.X.SX32 R9, R3, R2, 0x1, P5 ;  /* 0x0000000203097211 */ /* 0x001fe400028f0eff */
[----:B------:R-:W-:-:S02]  /*3d30*/  LOP3.LUT R3, R13, 0x4c, RZ, 0xfc, !PT ;  /* 0x0000004c0d037812 */ /* 0x000fc400078efcff */
[----:B------:R-:W-:Y:S01]  /*3d40*/  ISETP.LT.AND P5, PT, R10, UR11, !P0 ;  /* 0x0000000b0a007c0c */ /* 0x000fe2000c7a1270 */
[----:B------:R0:W-:Y:S01]  /*3d50*/  @P3 STG.E.U16 desc[UR26][R8.64], R15 ;  /* 0x0000000f08003986 */ /* 0x0001e2000c10151a */
[----:B------:R-:W-:Y:S01]  /*3d60*/  ISETP.LT.AND P3, PT, R3, UR11, !P0 ;  /* 0x0000000b03007c0c */ /* 0x000fe2000c761270 */
[----:B------:R-:W-:Y:S01]  /*3d70*/  IMAD R3, R0, 0x4, R11 ;  /* 0x0000000400037824 */ /* 0x000fe200078e020b */
[----:B-1----:R-:W-:Y:S01]  /*3d80*/  LOP3.LUT R4, R13, 0x54, RZ, 0xfc, !PT ;  /* 0x000000540d047812 */ /* 0x002fe200078efcff */
[----:B------:R1:W-:Y:S01]  /*3d90*/  @P6 STG.E.U16 desc[UR26][R16.64], R5 ;  /* 0x0000000510006986 */ /* 0x0003e2000c10151a */
[C---:B------:R-:W-:Y:S02]  /*3da0*/  LEA R18, P6, R11.reuse, R12, 0x1 ;  /* 0x0000000c0b127211 */ /* 0x040fe400078c08ff */
[----:B------:R-:W-:Y:S02]  /*3db0*/  ISETP.LT.AND P4, PT, R4, UR11, !P0 ;  /* 0x0000000b04007c0c */ /* 0x000fe4000c781270 */
[----:B------:R-:W-:-:S02]  /*3dc0*/  LEA.HI.X.SX32 R19, R11, R2, 0x1, P6 ;  /* 0x000000020b137211 */ /* 0x000fc400030f0eff */
[----:B------:R2:W3:Y:S01]  /*3dd0*/  LDS.128 R8, [R14+0x3000] ;  /* 0x003000000e087984 */ /* 0x0004e20000000c00 */
[----:B------:R-:W-:Y:S01]  /*3de0*/  LEA R20, P6, R3, R12, 0x1 ;  /* 0x0000000c03147211 */ /* 0x000fe200078c08ff */
[C---:B0-----:R-:W-:Y:S01]  /*3df0*/  IMAD R15, R0.reuse, 0x4, R3 ;  /* 0x00000004000f7824 */ /* 0x041fe200078e0203 */
[----:B------:R-:W-:Y:S02]  /*3e00*/  LOP3.LUT R4, R13, 0x58, RZ, 0xfc, !PT ;  /* 0x000000580d047812 */ /* 0x000fe400078efcff */
[----:B-1----:R-:W-:Y:S02]  /*3e10*/  PRMT R17, R5, 0x7632, R17 ;  /* 0x0000763205117816 */ /* 0x002fe40000000011 */
[----:B------:R-:W-:Y:S01]  /*3e20*/  LEA.HI.X.SX32 R21, R3, R2, 0x1, P6 ;  /* 0x0000000203157211 */ /* 0x000fe200030f0eff */
[----:B------:R-:W-:Y:S01]  /*3e30*/  IMAD R3, R0, 0x4, R15 ;  /* 0x0000000400037824 */ /* 0x000fe200078e020f */
[----:B------:R-:W-:Y:S01]  /*3e40*/  LOP3.LUT R16, R13, 0x5c, RZ, 0xfc, !PT ;  /* 0x0000005c0d107812 */ /* 0x000fe200078efcff */
[----:B------:R0:W-:Y:S01]  /*3e50*/  @P3 STG.E.U16 desc[UR26][R18.64], R17 ;  /* 0x0000001112003986 */ /* 0x0001e2000c10151a */
[----:B------:R-:W-:-:S02]  /*3e60*/  ISETP.LT.AND P3, PT, R4, UR11, !P0 ;  /* 0x0000000b04007c0c */ /* 0x000fc4000c761270 */
[C---:B------:R-:W-:Y:S01]  /*3e70*/  LEA R4, P6, R15.reuse, R12, 0x1 ;  /* 0x0000000c0f047211 */ /* 0x040fe200078c08ff */
[----:B------:R1:W-:Y:S01]  /*3e80*/  @P5 STG.E.U16 desc[UR26][R20.64], R6 ;  /* 0x0000000614005986 */ /* 0x0003e2000c10151a */
[----:B------:R-:W-:Y:S02]  /*3e90*/  ISETP.LT.AND P5, PT, R16, UR11, !P0 ;  /* 0x0000000b10007c0c */ /* 0x000fe4000c7a1270 */
[----:B------:R-:W-:Y:S02]  /*3ea0*/  LEA.HI.X.SX32 R5, R15, R2, 0x1, P6 ;  /* 0x000000020f057211 */ /* 0x000fe400030f0eff */
[----:B------:R-:W-:Y:S02]  /*3eb0*/  LOP3.LUT R15, R13, 0x60, RZ, 0xfc, !PT ;  /* 0x000000600d0f7812 */ /* 0x000fe400078efcff */
[----:B--2---:R-:W-:Y:S01]  /*3ec0*/  LEA R14, P6, R3, R12, 0x1 ;  /* 0x0000000c030e7211 */ /* 0x004fe200078c08ff */
[----:B0-----:R-:W-:Y:S01]  /*3ed0*/  IMAD R17, R0, 0x4, R3 ;  /* 0x0000000400117824 */ /* 0x001fe200078e0203 */
[----:B------:R-:W-:-:S02]  /*3ee0*/  PRMT R19, R6, 0x7632, R19 ;  /* 0x0000763206137816 */ /* 0x000fc40000000013 */
[----:B-1----:R-:W-:-:S03]  /*3ef0*/  LOP3.LUT R6, R13, 0x68, RZ, 0xfc, !PT ;  /* 0x000000680d067812 */ /* 0x002fc600078efcff */
[----:B------:R0:W-:Y:S01]  /*3f00*/  @P4 STG.E.U16 desc[UR26][R4.64], R19 ;  /* 0x0000001304004986 */ /* 0x0001e2000c10151a */
[----:B------:R-:W-:Y:S02]  /*3f10*/  ISETP.LT.AND P4, PT, R15, UR11, !P0 ;  /* 0x0000000b0f007c0c */ /* 0x000fe4000c781270 */
[----:B------:R-:W-:Y:S01]  /*3f20*/  LEA.HI.X.SX32 R15, R3, R2, 0x1, P6 ;  /* 0x00000002030f7211 */ /* 0x000fe200030f0eff */
[----:B------:R-:W-:Y:S01]  /*3f30*/  IMAD R3, R0, 0x4, R17 ;  /* 0x0000000400037824 */ /* 0x000fe200078e0211 */
[----:B------:R-:W-:Y:S02]  /*3f40*/  LEA R16, P6, R17, R12, 0x1 ;  /* 0x0000000c11107211 */ /* 0x000fe400078c08ff */
[----:B------:R-:W-:Y:S01]  /*3f50*/  LOP3.LUT R20, R13, 0x74, RZ, 0xfc, !PT ;  /* 0x000000740d147812 */ /* 0x000fe200078efcff */
[----:B------:R1:W-:Y:S01]  /*3f60*/  @P3 STG.E.U16 desc[UR26][R14.64], R7 ;  /* 0x000000070e003986 */ /* 0x0003e2000c10151a */
[----:B------:R-:W-:Y:S02]  /*3f70*/  LEA.HI.X.SX32 R17, R17, R2, 0x1, P6 ;  /* 0x0000000211117211 */ /* 0x000fe400030f0eff */
[----:B------:R-:W-:Y:S01]  /*3f80*/  ISETP.LT.AND P3, PT, R6, UR11, !P0 ;  /* 0x0000000b06007c0c */ /* 0x000fe2000c761270 */
[----:B0-----:R-:W-:Y:S01]  /*3f90*/  IMAD R19, R0, 0x4, R3 ;  /* 0x0000000400137824 */ /* 0x001fe200078e0203 */
[----:B------:R-:W-:-:S02]  /*3fa0*/  PRMT R5, R7, 0x7632, R5 ;  /* 0x0000763207057816 */ /* 0x000fc40000000005 */
[----:B------:R-:W-:Y:S02]  /*3fb0*/  LEA R4, P6, R3, R12, 0x1 ;  /* 0x0000000c03047211 */ /* 0x000fe400078c08ff */
[C---:B------:R-:W-:Y:S01]  /*3fc0*/  LOP3.LUT R6, R13.reuse, 0x64, RZ, 0xfc, !PT ;  /* 0x000000640d067812 */ /* 0x040fe200078efcff */
[----:B------:R0:W-:Y:S01]  /*3fd0*/  @P5 STG.E.U16 desc[UR26][R16.64], R5 ;  /* 0x0000000510005986 */ /* 0x0001e2000c10151a */
[C---:B-1----:R-:W-:Y:S02]  /*3fe0*/  LOP3.LUT R14, R13.reuse, 0x6c, RZ, 0xfc, !PT ;  /* 0x0000006c0d0e7812 */ /* 0x042fe400078efcff */
[----:B------:R-:W-:Y:S02]  /*3ff0*/  ISETP.LT.AND P5, PT, R6, UR11, !P0 ;  /* 0x0000000b06007c0c */ /* 0x000fe4000c7a1270 */
[----:B------:R-:W-:Y:S02]  /*4000*/  LOP3.LUT R6, R13, 0x70, RZ, 0xfc, !PT ;  /* 0x000000700d067812 */ /* 0x000fe400078efcff */
[----:B0-----:R-:W-:Y:S01]  /*4010*/  LEA.HI.X.SX32 R5, R3, R2, 0x1, P6 ;  /* 0x0000000203057211 */ /* 0x001fe200030f0eff */
[----:B------:R-:W-:Y:S01]  /*4020*/  IMAD R3, R0, 0x4, R19 ;  /* 0x0000000400037824 */ /* 0x000fe200078e0213 */
[----:B------:R-:W-:-:S03]  /*4030*/  LEA R18, P6, R19, R12, 0x1 ;  /* 0x0000000c13127211 */ /* 0x000fc600078c08ff */
[----:B---3--:R0:W-:Y:S01]  /*4040*/  @P4 STG.E.U16 desc[UR26][R4.64], R8 ;  /* 0x0000000804004986 */ /* 0x0081e2000c10151a */
[----:B------:R-:W-:Y:S01]  /*4050*/  ISETP.LT.AND P4, PT, R6, UR11, !P0 ;  /* 0x0000000b06007c0c */ /* 0x000fe2000c781270 */
[----:B------:R-:W-:Y:S01]  /*4060*/  IMAD R15, R0, 0x4, R3 ;  /* 0x00000004000f7824 */ /* 0x000fe200078e0203 */
[----:B------:R-:W-:Y:S02]  /*4070*/  LEA.HI.X.SX32 R19, R19, R2, 0x1, P6 ;  /* 0x0000000213137211 */ /* 0x000fe400030f0eff */
[----:B------:R-:W-:-:S04]  /*4080*/  LEA R6, P6, R3, R12, 0x1 ;  /* 0x0000000c03067211 */ /* 0x000fc800078c08ff */
[----:B------:R-:W-:Y:S01]  /*4090*/  LEA.HI.X.SX32 R7, R3, R2, 0x1, P6 ;  /* 0x0000000203077211 */ /* 0x000fe200030f0eff */
[----:B------:R-:W-:Y:S01]  /*40a0*/  IMAD R3, R0, 0x4, R15 ;  /* 0x0000000400037824 */ /* 0x000fe200078e020f */
[----:B0-----:R-:W-:-:S03]  /*40b0*/  PRMT R5, R8, 0x7632, R5 ;  /* 0x0000763208057816 */ /* 0x001fc60000000005 */
[----:B------:R-:W-:Y:S01]  /*40c0*/  IMAD R17, R0, 0x4, R3 ;  /* 0x0000000400117824 */ /* 0x000fe200078e0203 */
[----:B------:R-:W-:Y:S01]  /*40d0*/  LOP3.LUT R8, R13, 0x7c, RZ, 0xfc, !PT ;  /* 0x0000007c0d087812 */ /* 0x000fe200078efcff */
[----:B------:R0:W-:Y:S01]  /*40e0*/  @P5 STG.E.U16 desc[UR26][R18.64], R5 ;  /* 0x0000000512005986 */ /* 0x0001e2000c10151a */
[----:B------:R-:W-:Y:S01]  /*40f0*/  ISETP.LT.AND P5, PT, R14, UR11, !P0 ;  /* 0x0000000b0e007c0c */ /* 0x000fe2000c7a1270 */
[----:B------:R-:W-:Y:S01]  /*4100*/  IMAD R13, R0, 0x4, R17 ;  /* 0x00000004000d7824 */ /* 0x000fe200078e0211 */
[-C--:B------:R-:W-:Y:S01]  /*4110*/  LEA R14, P6, R3, R12.reuse, 0x1 ;  /* 0x0000000c030e7211 */ /* 0x080fe200078c08ff */
[----:B------:R1:W-:Y:S01]  /*4120*/  @P3 STG.E.U16 desc[UR26][R6.64], R9 ;  /* 0x0000000906003986 */ /* 0x0003e2000c10151a */
[----:B------:R-:W-:-:S04]  /*4130*/  LEA R4, P3, R15, R12, 0x1 ;  /* 0x0000000c0f047211 */ /* 0x000fc800078608ff */
[----:B0-----:R-:W-:Y:S02]  /*4140*/  LEA.HI.X.SX32 R5, R15, R2, 0x1, P3 ;  /* 0x000000020f057211 */ /* 0x001fe400018f0eff */
[----:B------:R-:W-:Y:S02]  /*4150*/  LEA R16, P3, R17, R12, 0x1 ;  /* 0x0000000c11107211 */ /* 0x000fe400078608ff */
[-C--:B------:R-:W-:Y:S01]  /*4160*/  LEA.HI.X.SX32 R15, R3, R2.reuse, 0x1, P6 ;  /* 0x00000002030f7211 */ /* 0x080fe200030f0eff */
[----:B------:R-:W-:Y:S01]  /*4170*/  IMAD R3, R0, 0x4, R13 ;  /* 0x0000000400037824 */ /* 0x000fe200078e020d */
[----:B------:R-:W-:Y:S02]  /*4180*/  LEA.HI.X.SX32 R17, R17, R2, 0x1, P3 ;  /* 0x0000000211117211 */ /* 0x000fe400018f0eff */
[----:B------:R-:W-:Y:S02]  /*4190*/  ISETP.LT.AND P3, PT, R20, UR11, !P0 ;  /* 0x0000000b14007c0c */ /* 0x000fe4000c761270 */
[----:B-1----:R-:W-:-:S02]  /*41a0*/  LEA R6, P6, R13, R12, 0x1 ;  /* 0x0000000c0d067211 */ /* 0x002fc400078c08ff */
[----:B------:R-:W-:Y:S02]  /*41b0*/  ISETP.LT.AND P0, PT, R8, UR11, !P0 ;  /* 0x0000000b08007c0c */ /* 0x000fe4000c701270 */
[----:B------:R-:W-:Y:S02]  /*41c0*/  LEA.HI.X.SX32 R7, R13, R2, 0x1, P6 ;  /* 0x000000020d077211 */ /* 0x000fe400030f0eff */
[----:B------:R-:W-:Y:S02]  /*41d0*/  LEA R12, P6, R3, R12, 0x1 ;  /* 0x0000000c030c7211 */ /* 0x000fe400078c08ff */
[----:B------:R-:W-:Y:S02]  /*41e0*/  PRMT R9, R9, 0x7632, R9 ;  /* 0x0000763209097816 */ /* 0x000fe40000000009 */
[----:B------:R-:W-:Y:S02]  /*41f0*/  PRMT R8, R10, 0x7632, R8 ;  /* 0x000076320a087816 */ /* 0x000fe40000000008 */
[----:B------:R-:W-:Y:S01]  /*4200*/  LEA.HI.X.SX32 R13, R3, R2, 0x1, P6 ;  /* 0x00000002030d7211 */ /* 0x000fe200030f0eff */
[----:B------:R0:W-:Y:S01]  /*4210*/  @P5 STG.E.U16 desc[UR26][R4.64], R9 ;  /* 0x0000000904005986 */ /* 0x0001e2000c10151a */
[----:B------:R-:W-:-:S03]  /*4220*/  PRMT R0, R11, 0x7632, R0 ;  /* 0x000076320b007816 */ /* 0x000fc60000000000 */
[----:B------:R0:W-:Y:S04]  /*4230*/  @P4 STG.E.U16 desc[UR26][R14.64], R10 ;  /* 0x0000000a0e004986 */ /* 0x0001e8000c10151a */
[----:B------:R0:W-:Y:S04]  /*4240*/  @P3 STG.E.U16 desc[UR26][R16.64], R8 ;  /* 0x0000000810003986 */ /* 0x0001e8000c10151a */
[----:B------:R0:W-:Y:S04]  /*4250*/  @P2 STG.E.U16 desc[UR26][R6.64], R11 ;  /* 0x0000000b06002986 */ /* 0x0001e8000c10151a */
[----:B------:R0:W-:Y:S01]  /*4260*/  @P0 STG.E.U16 desc[UR26][R12.64], R0 ;  /* 0x000000000c000986 */ /* 0x0001e2000c10151a */
[----:B------:R-:W-:Y:S06]  /*4270*/  BAR.SYNC.DEFER_BLOCKING 0x0 ;  /* 0x0000000000007b1d */ /* 0x000fec0000010000 */
[----:B------:R-:W-:Y:S05]  /*4280*/  @P1 BRA `(.L_x_13) ;  /* 0x0000000000a01947 */ /* 0x000fea0003800000 */
[----:B------:R-:W1:Y:S01]  /*4290*/  S2UR UR5, SR_CgaCtaId ;  /* 0x00000000000579c3 */ /* 0x000e620000008800 */
[----:B------:R-:W-:Y:S01]  /*42a0*/  NOP ;  /* 0x0000000000007918 */ /* 0x000fe20000000000 */
[----:B------:R-:W-:Y:S01]  /*42b0*/  UMOV UR4, 0x50 ;  /* 0x0000005000047882 */ /* 0x000fe20000000000 */
[----:B0-----:R-:W-:Y:S02]  /*42c0*/  IMAD.U32 R0, RZ, RZ, UR12 ;  /* 0x0000000cff007e24 */ /* 0x001fe4000f8e00ff */
[----:B------:R-:W-:Y:S02]  /*42d0*/  IMAD.MOV.U32 R3, RZ, RZ, 0xf ;  /* 0x0000000fff037424 */ /* 0x000fe400078e00ff */
[----:B------:R-:W-:Y:S01]  /*42e0*/  IMAD.MOV.U32 R7, RZ, RZ, 0x1 ;  /* 0x00000001ff077424 */ /* 0x000fe200078e00ff */
[----:B------:R-:W-:-:S04]  /*42f0*/  LOP3.LUT R0, R0, 0xffff, RZ, 0xc0, !PT ;  /* 0x0000ffff00007812 */ /* 0x000fc800078ec0ff */
[----:B------:R-:W-:-:S05]  /*4300*/  SHF.R.U32.HI R0, RZ, 0x5, R0 ;  /* 0x00000005ff007819 */ /* 0x000fca0000011600 */
[----:B------:R-:W-:Y:S01]  /*4310*/  VIADD R2, R0, 0x10 ;  /* 0x0000001000027836 */ /* 0x000fe20000000000 */
[----:B------:R-:W-:Y:S01]  /*4320*/  SHF.L.U32 R0, R3, R0, RZ ;  /* 0x0000000003007219 */ /* 0x000fe200000006ff */
[----:B-1----:R-:W-:-:S03]  /*4330*/  ULEA UR6, UR5, UR4, 0x18 ;  /* 0x0000000405067291 */ /* 0x002fc6000f8ec0ff */
[----:B------:R-:W-:-:S04]  /*4340*/  SHF.L.U32 R3, R7, R2, RZ ;  /* 0x0000000207037219 */ /* 0x000fc800000006ff */
[----:B------:R-:W-:Y:S02]  /*4350*/  LOP3.LUT R0, R3, R0, RZ, 0xfc, !PT ;  /* 0x0000000003007212 */ /* 0x000fe400078efcff */
[----:B------:R-:W0:Y:S02]  /*4360*/  LDS R5, [UR6] ;  /* 0x00000006ff057984 */ /* 0x000e240008000800 */
[C---:B------:R-:W-:Y:S02]  /*4370*/  LOP3.LUT R2, R0.reuse, 0xffff, RZ, 0xc0, !PT ;  /* 0x0000ffff00027812 */ /* 0x040fe400078ec0ff */
[----:B0-----:R-:W-:-:S04]  /*4380*/  LOP3.LUT R3, R0, 0xffff, R5, 0x80, !PT ;  /* 0x0000ffff00037812 */ /* 0x001fc800078e8005 */
[----:B------:R-:W-:-:S13]  /*4390*/  ISETP.NE.AND P0, PT, R3, R2, PT ;  /* 0x000000020300720c */ /* 0x000fda0003f05270 */
[----:B------:R-:W-:Y:S05]  /*43a0*/  @P0 BRA `(.L_x_14) ;  /* 0x0000000000500947 */ /* 0x000fea0003800000 */
[----:B------:R-:W-:Y:S02]  /*43b0*/  SHF.R.U32.HI R5, RZ, 0x10, R5 ;  /* 0x00000010ff057819 */ /* 0x000fe40000011605 */
[----:B------:R-:W-:-:S04]  /*43c0*/  SHF.R.U32.HI R2, RZ, 0x10, R0 ;  /* 0x00000010ff027819 */ /* 0x000fc80000011600 */
[----:B------:R-:W-:-:S04]  /*43d0*/  LOP3.LUT R5, R5, R2, RZ, 0xc0, !PT ;  /* 0x0000000205057212 */ /* 0x000fc800078ec0ff */
[----:B------:R-:W-:-:S13]  /*43e0*/  ISETP.NE.AND P0, PT, R5, R2, PT ;  /* 0x000000020500720c */ /* 0x000fda0003f05270 */
[----:B------:R-:W-:Y:S05]  /*43f0*/  @P0 BRA `(.L_x_15) ;  /* 0x0000000000300947 */ /* 0x000fea0003800000 */
[----:B------:R-:W-:Y:S01]  /*4400*/  R2UR UR4, R0 ;  /* 0x00000000000472ca */ /* 0x000fe200000e0000 */
[----:B------:R-:W-:Y:S01]  /*4410*/  VOTEU.ANY UR5, UPT, PT ;  /* 0x0000000000057886 */ /* 0x000fe200038e0100 */
[----:B------:R-:W0:Y:S01]  /*4420*/  S2R R0, SR_LANEID ;  /* 0x0000000000007919 */ /* 0x000e220000000000 */
[----:B------:R-:W-:-:S10]  /*4430*/  UFLO.U32 UR5, UR5 ;  /* 0x00000005000572bd */ /* 0x000fd400080e0000 */
[----:B------:R-:W-:-:S06]  /*4440*/  ULOP3.LUT UR4, URZ, UR4, URZ, 0x33, !UPT ;  /* 0x00000004ff047292 */ /* 0x000fcc000f8e33ff */
[----:B------:R-:W-:-:S04]  /*4450*/  IMAD.U32 R2, RZ, RZ, UR4 ;  /* 0x00000004ff027e24 */ /* 0x000fc8000f8e00ff */
[----:B------:R-:W1:Y:S02]  /*4460*/  REDUX UR7, R2 ;  /* 0x00000000020773c4 */ /* 0x000e640000000000 */
[----:B------:R2:W-:Y:S01]  /*4470*/  UTCATOMSWS.AND URZ, UR4 ;  /* 0x0000000400ff79e3 */ /* 0x0005e20008000000 */
[----:B0-----:R-:W-:Y:S01]  /*4480*/  ISETP.EQ.U32.AND P0, PT, R0, UR5, PT ;  /* 0x0000000500007c0c */ /* 0x001fe2000bf02070 */
[----:B-1----:R-:W-:-:S12]  /*4490*/  IMAD.U32 R0, RZ, RZ, UR7 ;  /* 0x00000007ff007e24 */ /* 0x002fd8000f8e00ff */
[----:B------:R2:W-:Y:S01]  /*44a0*/  @P0 ATOMS.AND RZ, [UR6], R0 ;  /* 0x00000000ffff098c */ /* 0x0005e2000a800006 */
[----:B------:R-:W-:Y:S05]  /*44b0*/  BRA `(.L_x_13) ;  /* 0x0000000000147947 */ /* 0x000fea0003800000 */
.L_x_15:
[----:B------:R-:W-:-:S07]  /*44c0*/  MOV R2, 0x44e0 ;  /* 0x000044e000027802 */ /* 0x000fce0000000f00 */
[----:B------:R-:W-:Y:S05]  /*44d0*/  CALL.REL.NOINC `($__internal_0_$__cuda_sm10x_tcgen05_guardrail_trap_col_being_dealloced_not_returned_by_alloc) ;  /* 0x00000000002c7944 */ /* 0x000fea0003c00000 */
[----:B------:R-:W-:Y:S05]  /*44e0*/  BRA `(.L_x_13) ;  /* 0x0000000000087947 */ /* 0x000fea0003800000 */
.L_x_14:
[----:B------:R-:W-:-:S07]  /*44f0*/  MOV R2, 0x4510 ;  /* 0x0000451000027802 */ /* 0x000fce0000000f00 */
[----:B------:R-:W-:Y:S05]  /*4500*/  CALL.REL.NOINC `($__internal_2_$__cuda_sm10x_tcgen05_guardrail_trap_unallocated_columns_being_dealloced) ;  /* 0x0000000000387944 */ /* 0x000fea0003c00000 */
.L_x_13:
[----:B------:R-:W-:Y:S01]  /*4510*/  NOP ;  /* 0x0000000000007918 */ /* 0x000fe20000000000 */
[----:B--2---:R-:W-:Y:S05]  /*4520*/  EXIT ;  /* 0x000000000000794d */ /* 0x004fea0003800000 */
.L_x_8:
[----:B------:R-:W0:Y:S02]  /*4530*/  SYNCS.PHASECHK.TRANS64.TRYWAIT P3, [UR15], R56 ;  /* 0x00000038ff0075a7 */ /* 0x000e24000806110f */
[----:B0-----:R-:W-:Y:S05]  /*4540*/  @!P3 BRA `(.L_x_8) ;  /* 0xfffffffc00f8b947 */ /* 0x001fea000383ffff */
[----:B------:R-:W-:Y:S05]  /*4550*/  BRA `(.L_x_16) ;  /* 0xffffffe000fc7947 */ /* 0x000fea000383ffff */
.L_x_12:
[----:B------:R-:W1:Y:S02]  /*4560*/  SYNCS.PHASECHK.TRANS64.TRYWAIT P0, [UR15], R4 ;  /* 0x00000004ff0075a7 */ /* 0x000e64000800110f */
[----:B-1----:R-:W-:Y:S05]  /*4570*/  @!P0 BRA `(.L_x_12) ;  /* 0xfffffffc00f88947 */ /* 0x002fea000383ffff */
[----:B------:R-:W-:Y:S05]  /*4580*/  BRA `(.L_x_11) ;  /* 0xffffffec00307947 */ /* 0x000fea000383ffff */
        .weak           $__internal_0_$__cuda_sm10x_tcgen05_guardrail_trap_col_being_dealloced_not_returned_by_alloc
        .type           $__internal_0_$__cuda_sm10x_tcgen05_guardrail_trap_col_being_dealloced_not_returned_by_alloc,@function
        .size           $__internal_0_$__cuda_sm10x_tcgen05_guardrail_trap_col_being_dealloced_not_returned_by_alloc,($__internal_1_$__cuda_sm10x_tcgen05_guardrail_trap_phase_invalid_during_alloc - $__internal_0_$__cuda_sm10x_tcgen05_guardrail_trap_col_being_dealloced_not_returned_by_alloc)
$__internal_0_$__cuda_sm10x_tcgen05_guardrail_trap_col_being_dealloced_not_returned_by_alloc:
[----:B------:R-:W-:Y:S05]  /*4590*/  BPT.TRAP 0x1 ;  /* 0x000000040000795c */ /* 0x000fea0000300000 */
[----:B------:R-:W-:-:S04]  /*45a0*/  IMAD.MOV.U32 R3, RZ, RZ, 0x0 ;  /* 0x00000000ff037424 */ /* 0x000fc800078e00ff */
[----:B------:R-:W-:Y:S05]  /*45b0*/  RET.REL.NODEC R2 `(matmul_kernel) ;  /* 0xffffffb802907950 */ /* 0x000fea0003c3ffff */
        .weak           $__internal_1_$__cuda_sm10x_tcgen05_guardrail_trap_phase_invalid_during_alloc
        .type           $__internal_1_$__cuda_sm10x_tcgen05_guardrail_trap_phase_invalid_during_alloc,@function
        .size           $__internal_1_$__cuda_sm10x_tcgen05_guardrail_trap_phase_invalid_during_alloc,($__internal_2_$__cuda_sm10x_tcgen05_guardrail_trap_unallocated_columns_being_dealloced - $__internal_1_$__cuda_sm10x_tcgen05_guardrail_trap_phase_invalid_during_alloc)
$__internal_1_$__cuda_sm10x_tcgen05_guardrail_trap_phase_invalid_during_alloc:
[----:B------:R-:W-:Y:S05]  /*45c0*/  BPT.TRAP 0x1 ;  /* 0x000000040000795c */ /* 0x000fea0000300000 */
[----:B------:R-:W-:-:S04]  /*45d0*/  IMAD.MOV.U32 R3, RZ, RZ, 0x0 ;  /* 0x00000000ff037424 */ /* 0x000fc800078e00ff */
[----:B------:R-:W-:Y:S05]  /*45e0*/  RET.REL.NODEC R2 `(matmul_kernel) ;  /* 0xffffffb802847950 */ /* 0x000fea0003c3ffff */
        .weak           $__internal_2_$__cuda_sm10x_tcgen05_guardrail_trap_unallocated_columns_being_dealloced
        .type           $__internal_2_$__cuda_sm10x_tcgen05_guardrail_trap_unallocated_columns_being_dealloced,@function
        .size           $__internal_2_$__cuda_sm10x_tcgen05_guardrail_trap_unallocated_columns_being_dealloced,(.L_x_20 - $__internal_2_$__cuda_sm10x_tcgen05_guardrail_trap_unallocated_columns_being_dealloced)
$__internal_2_$__cuda_sm10x_tcgen05_guardrail_trap_unallocated_columns_being_dealloced:
[----:B------:R-:W-:Y:S05]  /*45f0*/  BPT.TRAP 0x1 ;  /* 0x000000040000795c */ /* 0x000fea0000300000 */
[----:B------:R-:W-:-:S04]  /*4600*/  IMAD.MOV.U32 R3, RZ, RZ, 0x0 ;  /* 0x00000000ff037424 */ /* 0x000fc800078e00ff */
[----:B------:R-:W-:Y:S05]  /*4610*/  RET.REL.NODEC R2 `(matmul_kernel) ;  /* 0xffffffb802787950 */ /* 0x000fea0003c3ffff */
.L_x_17:
[----:B------:R-:W-:-:S00]  /*4620*/  BRA `(.L_x_17) ;  /* 0xfffffffc00fc7947 */ /* 0x000fc0000383ffff */
[----:B------:R-:W-:-:S00]  /*4630*/  NOP ;  /* 0x0000000000007918 */ /* 0x000fc00000000000 */
        /* <DEDUP_REMOVED lines=12> */
.L_x_20:


//--------------------- .nv.shared.matmul_kernel  --------------------------
	.section	.nv.shared.matmul_kernel,"aw",@nobits
	.sectionflags	@""
	.align	16
	.zero		1024


//--------------------- .nv.shared.reserved.0     --------------------------
	.section	.nv.shared.reserved.0,"aw",@nobits
	.align	8
	.weak		__nv_reservedSMEM_offset_0_alias
	.size		__nv_reservedSMEM_offset_0_alias, 0, 64
	.other		__nv_reservedSMEM_offset_0_alias,@"STO_CUDA_RESERVED_SHARED STV_DEFAULT"
__nv_reservedSMEM_offset_0_alias:
	.zero		0
.nv.shared.reserved.0:
	.zero		64
	.weak		__nv_reservedSMEM_allocation_phase
	.type		__nv_reservedSMEM_allocation_phase,@object
	.size		__nv_reservedSMEM_allocation_phase,(.L_0 - __nv_reservedSMEM_allocation_phase)
__nv_reservedSMEM_allocation_phase:
	.zero		1
.L_0:
	.zero		7
	.weak		__nv_reservedSMEM_devtool_atexit_pc
	.type		__nv_reservedSMEM_devtool_atexit_pc,@object
	.size		__nv_reservedSMEM_devtool_atexit_pc,(__nv_reservedSMEM_allocation_mask - __nv_reservedSMEM_devtool_atexit_pc)
__nv_reservedSMEM_devtool_atexit_pc:
	.zero		8
	.weak		__nv_reservedSMEM_allocation_mask
	.type		__nv_reservedSMEM_allocation_mask,@object
	.size		__nv_reservedSMEM_allocation_mask,(.L_2 - __nv_reservedSMEM_allocation_mask)
__nv_reservedSMEM_allocation_mask:
	.zero		4
.L_2:


//--------------------- .nv.constant0.matmul_kernel --------------------------
	.section	.nv.constant0.matmul_kernel,"a",@progbits
	.sectionflags	@""
	.align	4
.nv.constant0.matmul_kernel:
	.zero		976


//--------------------- SYMBOLS --------------------------

	.type		.nv.reservedSmem.offset0,@object
	.size		.nv.reservedSmem.offset0,0x4
	.type		.nv.reservedSmem.cap,@object
	.size		.nv.reservedSmem.cap,0x4
